//
// Generated by NVIDIA NVVM Compiler
//
// Compiler Build ID: CL-36424714
// Cuda compilation tools, release 13.0, V13.0.88
// Based on NVVM 20.0.0
//

.version 9.0
.target sm_100
.address_size 64

	// .globl	_Z15initializeNodesP4Nodeii
.extern .func  (.param .b32 func_retval0) vprintf
(
	.param .b64 vprintf_param_0,
	.param .b64 vprintf_param_1
)
;
.global .align 1 .b8 $str[38] = {69, 120, 112, 97, 110, 115, 105, 111, 110, 32, 98, 117, 102, 102, 101, 114, 32, 111, 118, 101, 114, 102, 108, 111, 119, 32, 102, 111, 114, 32, 98, 105, 110, 32, 37, 100, 10};
.global .align 1 .b8 $str$1[24] = {66, 105, 110, 32, 111, 118, 101, 114, 102, 108, 111, 119, 32, 97, 116, 32, 98, 105, 110, 32, 37, 100, 10};

.visible .entry _Z15initializeNodesP4Nodeii(
	.param .u64 .ptr .align 1 _Z15initializeNodesP4Nodeii_param_0,
	.param .u32 _Z15initializeNodesP4Nodeii_param_1,
	.param .u32 _Z15initializeNodesP4Nodeii_param_2
)
{
	.reg .pred 	%p<2>;
	.reg .b32 	%r<11>;
	.reg .b64 	%rd<5>;

	ld.param.u64 	%rd1, [_Z15initializeNodesP4Nodeii_param_0];
	ld.param.u32 	%r2, [_Z15initializeNodesP4Nodeii_param_1];
	ld.param.u32 	%r3, [_Z15initializeNodesP4Nodeii_param_2];
	mov.u32 	%r4, %ctaid.x;
	mov.u32 	%r5, %ntid.x;
	mov.u32 	%r6, %tid.x;
	mad.lo.s32 	%r1, %r4, %r5, %r6;
	mul.lo.s32 	%r7, %r3, %r2;
	setp.ge.s32 	%p1, %r1, %r7;
	@%p1 bra 	$L__BB0_2;
	cvta.to.global.u64 	%rd2, %rd1;
	mul.wide.s32 	%rd3, %r1, 20;
	add.s64 	%rd4, %rd2, %rd3;
	mov.b32 	%r8, 1621981420;
	st.global.u32 	[%rd4+4], %r8;
	mov.b32 	%r9, 0;
	st.global.u32 	[%rd4+8], %r9;
	st.global.u32 	[%rd4+12], %r8;
	mov.b32 	%r10, -1;
	st.global.u32 	[%rd4+16], %r10;
$L__BB0_2:
	ret;

}
	// .globl	_Z11aStarKernelPiiiiP4NodeS_S_PjS_S_PbS_S_iS_
.visible .entry _Z11aStarKernelPiiiiP4NodeS_S_PjS_S_PbS_S_iS_(
	.param .u64 .ptr .align 1 _Z11aStarKernelPiiiiP4NodeS_S_PjS_S_PbS_S_iS__param_0,
	.param .u32 _Z11aStarKernelPiiiiP4NodeS_S_PjS_S_PbS_S_iS__param_1,
	.param .u32 _Z11aStarKernelPiiiiP4NodeS_S_PjS_S_PbS_S_iS__param_2,
	.param .u32 _Z11aStarKernelPiiiiP4NodeS_S_PjS_S_PbS_S_iS__param_3,
	.param .u64 .ptr .align 1 _Z11aStarKernelPiiiiP4NodeS_S_PjS_S_PbS_S_iS__param_4,
	.param .u64 .ptr .align 1 _Z11aStarKernelPiiiiP4NodeS_S_PjS_S_PbS_S_iS__param_5,
	.param .u64 .ptr .align 1 _Z11aStarKernelPiiiiP4NodeS_S_PjS_S_PbS_S_iS__param_6,
	.param .u64 .ptr .align 1 _Z11aStarKernelPiiiiP4NodeS_S_PjS_S_PbS_S_iS__param_7,
	.param .u64 .ptr .align 1 _Z11aStarKernelPiiiiP4NodeS_S_PjS_S_PbS_S_iS__param_8,
	.param .u64 .ptr .align 1 _Z11aStarKernelPiiiiP4NodeS_S_PjS_S_PbS_S_iS__param_9,
	.param .u64 .ptr .align 1 _Z11aStarKernelPiiiiP4NodeS_S_PjS_S_PbS_S_iS__param_10,
	.param .u64 .ptr .align 1 _Z11aStarKernelPiiiiP4NodeS_S_PjS_S_PbS_S_iS__param_11,
	.param .u64 .ptr .align 1 _Z11aStarKernelPiiiiP4NodeS_S_PjS_S_PbS_S_iS__param_12,
	.param .u32 _Z11aStarKernelPiiiiP4NodeS_S_PjS_S_PbS_S_iS__param_13,
	.param .u64 .ptr .align 1 _Z11aStarKernelPiiiiP4NodeS_S_PjS_S_PbS_S_iS__param_14
)
{
	.local .align 8 .b8 	__local_depot1[8];
	.reg .b64 	%SP;
	.reg .b64 	%SPL;
	.reg .pred 	%p<99>;
	.reg .b16 	%rs<2>;
	.reg .b32 	%r<310>;
	.reg .b32 	%f<108>;
	.reg .b64 	%rd<197>;

	mov.u64 	%SPL, __local_depot1;
	cvta.local.u64 	%SP, %SPL;
	ld.param.u64 	%rd25, [_Z11aStarKernelPiiiiP4NodeS_S_PjS_S_PbS_S_iS__param_0];
	ld.param.u32 	%r46, [_Z11aStarKernelPiiiiP4NodeS_S_PjS_S_PbS_S_iS__param_1];
	ld.param.u32 	%r308, [_Z11aStarKernelPiiiiP4NodeS_S_PjS_S_PbS_S_iS__param_3];
	ld.param.u64 	%rd26, [_Z11aStarKernelPiiiiP4NodeS_S_PjS_S_PbS_S_iS__param_4];
	ld.param.u64 	%rd27, [_Z11aStarKernelPiiiiP4NodeS_S_PjS_S_PbS_S_iS__param_5];
	ld.param.u64 	%rd28, [_Z11aStarKernelPiiiiP4NodeS_S_PjS_S_PbS_S_iS__param_6];
	ld.param.u64 	%rd29, [_Z11aStarKernelPiiiiP4NodeS_S_PjS_S_PbS_S_iS__param_7];
	ld.param.u64 	%rd30, [_Z11aStarKernelPiiiiP4NodeS_S_PjS_S_PbS_S_iS__param_8];
	ld.param.u64 	%rd31, [_Z11aStarKernelPiiiiP4NodeS_S_PjS_S_PbS_S_iS__param_9];
	ld.param.u32 	%r49, [_Z11aStarKernelPiiiiP4NodeS_S_PjS_S_PbS_S_iS__param_13];
	cvta.to.global.u64 	%rd1, %rd30;
	cvta.to.global.u64 	%rd2, %rd31;
	cvta.to.global.u64 	%rd3, %rd29;
	cvta.to.global.u64 	%rd4, %rd25;
	cvta.to.global.u64 	%rd5, %rd26;
	cvta.to.global.u64 	%rd6, %rd27;
	cvta.to.global.u64 	%rd7, %rd28;
	add.u64 	%rd8, %SPL, 0;
	mov.u32 	%r50, %ctaid.x;
	mov.u32 	%r51, %ntid.x;
	mov.u32 	%r52, %tid.x;
	mad.lo.s32 	%r1, %r50, %r51, %r52;
	mul.wide.s32 	%rd33, %r49, 4;
	add.s64 	%rd34, %rd7, %rd33;
	ld.global.u32 	%r53, [%rd34];
	setp.ge.s32 	%p6, %r1, %r53;
	@%p6 bra 	$L__BB1_110;
	ld.param.u64 	%rd196, [_Z11aStarKernelPiiiiP4NodeS_S_PjS_S_PbS_S_iS__param_14];
	cvta.to.global.u64 	%rd35, %rd196;
	mad.lo.s32 	%r54, %r49, 100000, %r1;
	mul.wide.s32 	%rd36, %r54, 4;
	add.s64 	%rd37, %rd6, %rd36;
	ld.global.u32 	%r2, [%rd37];
	atom.global.add.u32 	%r55, [%rd35], 1;
	setp.ne.s32 	%p7, %r2, %r308;
	@%p7 bra 	$L__BB1_6;
	ld.param.u64 	%rd193, [_Z11aStarKernelPiiiiP4NodeS_S_PjS_S_PbS_S_iS__param_10];
	ld.param.u32 	%r306, [_Z11aStarKernelPiiiiP4NodeS_S_PjS_S_PbS_S_iS__param_2];
	cvta.to.global.u64 	%rd187, %rd193;
	mov.b16 	%rs1, 1;
	st.global.u8 	[%rd187], %rs1;
	setp.eq.s32 	%p93, %r308, -1;
	mul.lo.s32 	%r3, %r306, %r46;
	setp.lt.s32 	%p94, %r3, 1;
	mov.b32 	%r309, 0;
	or.pred  	%p95, %p93, %p94;
	@%p95 bra 	$L__BB1_5;
	ld.param.u64 	%rd194, [_Z11aStarKernelPiiiiP4NodeS_S_PjS_S_PbS_S_iS__param_11];
	cvta.to.global.u64 	%rd9, %rd194;
	mov.b32 	%r307, 0;
$L__BB1_4:
	add.s32 	%r309, %r307, 1;
	mul.wide.u32 	%rd188, %r307, 4;
	add.s64 	%rd189, %rd9, %rd188;
	st.global.u32 	[%rd189], %r308;
	mul.wide.s32 	%rd190, %r308, 20;
	add.s64 	%rd191, %rd5, %rd190;
	ld.global.u32 	%r308, [%rd191+16];
	setp.ne.s32 	%p96, %r308, -1;
	setp.lt.s32 	%p97, %r309, %r3;
	and.pred  	%p98, %p96, %p97;
	mov.u32 	%r307, %r309;
	@%p98 bra 	$L__BB1_4;
$L__BB1_5:
	ld.param.u64 	%rd195, [_Z11aStarKernelPiiiiP4NodeS_S_PjS_S_PbS_S_iS__param_12];
	cvta.to.global.u64 	%rd192, %rd195;
	st.global.u32 	[%rd192], %r309;
	bra.uni 	$L__BB1_110;
$L__BB1_6:
	ld.param.u32 	%r303, [_Z11aStarKernelPiiiiP4NodeS_S_PjS_S_PbS_S_iS__param_2];
	mul.wide.s32 	%rd38, %r2, 20;
	add.s64 	%rd39, %rd5, %rd38;
	ld.global.f32 	%f1, [%rd39+4];
	div.s32 	%r10, %r2, %r46;
	mul.lo.s32 	%r56, %r10, %r46;
	sub.s32 	%r9, %r2, %r56;
	shl.b32 	%r57, %r46, 1;
	cvt.rn.f32.s32 	%f2, %r57;
	mul.lo.s32 	%r58, %r46, %r46;
	mad.lo.s32 	%r59, %r303, %r303, %r58;
	cvt.rn.f32.u32 	%f3, %r59;
	or.b32  	%r11, %r9, %r46;
	setp.lt.s32 	%p8, %r11, 0;
	setp.gt.s32 	%p9, %r10, 0;
	setp.le.s32 	%p10, %r10, %r303;
	and.pred  	%p1, %p9, %p10;
	not.pred 	%p11, %p1;
	or.pred  	%p12, %p8, %p11;
	@%p12 bra 	$L__BB1_19;
	add.s32 	%r60, %r10, -1;
	mad.lo.s32 	%r12, %r60, %r46, %r9;
	mul.wide.s32 	%rd40, %r12, 4;
	add.s64 	%rd41, %rd4, %rd40;
	ld.global.u32 	%r61, [%rd41];
	setp.ne.s32 	%p13, %r61, 0;
	@%p13 bra 	$L__BB1_19;
	add.f32 	%f4, %f1, 0f3F800000;
	mul.wide.s32 	%rd42, %r12, 20;
	add.s64 	%rd43, %rd5, %rd42;
	add.s64 	%rd10, %rd43, 4;
	ld.global.f32 	%f100, [%rd43+4];
$L__BB1_9:
	mov.b32 	%r62, %f100;
	min.f32 	%f36, %f4, %f100;
	mov.b32 	%r63, %f36;
	atom.relaxed.global.cas.b32 	%r64, [%rd10], %r62, %r63;
	setp.ne.s32 	%p14, %r64, %r62;
	mov.b32 	%f100, %r64;
	@%p14 bra 	$L__BB1_9;
	setp.geu.f32 	%p15, %f4, %f100;
	@%p15 bra 	$L__BB1_19;
	st.global.u32 	[%rd10+-4], %r12;
	st.global.u32 	[%rd10+12], %r2;
	div.s32 	%r65, %r12, %r46;
	mul.lo.s32 	%r66, %r65, %r46;
	sub.s32 	%r67, %r12, %r66;
	div.s32 	%r68, %r308, %r46;
	mul.lo.s32 	%r69, %r68, %r46;
	sub.s32 	%r70, %r69, %r308;
	add.s32 	%r71, %r67, %r70;
	abs.s32 	%r72, %r71;
	sub.s32 	%r73, %r65, %r68;
	abs.s32 	%r74, %r73;
	add.s32 	%r75, %r74, %r72;
	cvt.rn.f32.s32 	%f37, %r75;
	st.global.f32 	[%rd10+4], %f37;
	add.f32 	%f38, %f4, %f37;
	st.global.f32 	[%rd10+8], %f38;
	st.global.f32 	[%rd10], %f4;
	sqrt.rn.f32 	%f39, %f3;
	sub.f32 	%f40, %f38, %f39;
	sub.f32 	%f41, %f2, %f39;
	div.rn.f32 	%f42, %f40, %f41;
	mul.f32 	%f43, %f42, 0f41100000;
	cvt.rzi.s32.f32 	%r76, %f43;
	min.s32 	%r13, %r76, 9;
	setp.ne.s32 	%p16, %r13, %r49;
	@%p16 bra 	$L__BB1_15;
	atom.global.add.u32 	%r14, [%rd2], 1;
	setp.gt.s32 	%p19, %r14, 99999;
	@%p19 bra 	$L__BB1_14;
	mul.wide.s32 	%rd56, %r14, 4;
	add.s64 	%rd57, %rd1, %rd56;
	st.global.u32 	[%rd57], %r12;
	bra.uni 	$L__BB1_19;
$L__BB1_14:
	st.local.u32 	[%rd8], %r49;
	mov.u64 	%rd53, $str;
	cvta.global.u64 	%rd54, %rd53;
	add.u64 	%rd55, %SP, 0;
	{ // callseq 1, 0
	.param .b64 param0;
	st.param.b64 	[param0], %rd54;
	.param .b64 param1;
	st.param.b64 	[param1], %rd55;
	.param .b32 retval0;
	call.uni (retval0), 
	vprintf, 
	(
	param0, 
	param1
	);
	ld.param.b32 	%r88, [retval0];
	} // callseq 1
	bra.uni 	$L__BB1_19;
$L__BB1_15:
	mul.wide.s32 	%rd44, %r13, 4;
	add.s64 	%rd45, %rd7, %rd44;
	atom.global.add.u32 	%r15, [%rd45], 1;
	setp.gt.s32 	%p17, %r15, 99999;
	@%p17 bra 	$L__BB1_18;
	mad.lo.s32 	%r79, %r13, 100000, %r15;
	mul.wide.s32 	%rd49, %r79, 4;
	add.s64 	%rd50, %rd6, %rd49;
	st.global.u32 	[%rd50], %r12;
	setp.ne.s32 	%p18, %r15, 0;
	@%p18 bra 	$L__BB1_19;
	shr.s32 	%r80, %r13, 31;
	shr.u32 	%r81, %r80, 27;
	add.s32 	%r82, %r13, %r81;
	shr.s32 	%r83, %r82, 5;
	and.b32  	%r84, %r13, 31;
	mov.b32 	%r85, 1;
	shl.b32 	%r86, %r85, %r84;
	mul.wide.s32 	%rd51, %r83, 4;
	add.s64 	%rd52, %rd3, %rd51;
	atom.global.or.b32 	%r87, [%rd52], %r86;
	bra.uni 	$L__BB1_19;
$L__BB1_18:
	st.local.u32 	[%rd8], %r13;
	mov.u64 	%rd46, $str$1;
	cvta.global.u64 	%rd47, %rd46;
	add.u64 	%rd48, %SP, 0;
	{ // callseq 0, 0
	.param .b64 param0;
	st.param.b64 	[param0], %rd47;
	.param .b64 param1;
	st.param.b64 	[param1], %rd48;
	.param .b32 retval0;
	call.uni (retval0), 
	vprintf, 
	(
	param0, 
	param1
	);
	ld.param.b32 	%r77, [retval0];
	} // callseq 0
$L__BB1_19:
	add.s32 	%r16, %r9, 1;
	setp.gt.s32 	%p20, %r9, -2;
	setp.lt.s32 	%p21, %r16, %r46;
	and.pred  	%p2, %p20, %p21;
	and.pred  	%p22, %p2, %p1;
	not.pred 	%p23, %p22;
	@%p23 bra 	$L__BB1_32;
	add.s32 	%r90, %r10, -1;
	mul.lo.s32 	%r91, %r90, %r46;
	add.s32 	%r17, %r91, %r16;
	cvt.s64.s32 	%rd58, %r91;
	cvt.s64.s32 	%rd59, %r9;
	add.s64 	%rd11, %rd58, %rd59;
	shl.b64 	%rd60, %rd11, 2;
	add.s64 	%rd61, %rd4, %rd60;
	ld.global.u32 	%r92, [%rd61+4];
	setp.ne.s32 	%p24, %r92, 0;
	@%p24 bra 	$L__BB1_32;
	add.f32 	%f8, %f1, 0f3FB504F3;
	mad.lo.s64 	%rd62, %rd11, 20, %rd5;
	add.s64 	%rd12, %rd62, 4;
	ld.global.f32 	%f101, [%rd62+24];
$L__BB1_22:
	mov.b32 	%r93, %f101;
	min.f32 	%f44, %f8, %f101;
	mov.b32 	%r94, %f44;
	atom.relaxed.global.cas.b32 	%r95, [%rd12+20], %r93, %r94;
	setp.ne.s32 	%p25, %r95, %r93;
	mov.b32 	%f101, %r95;
	@%p25 bra 	$L__BB1_22;
	setp.geu.f32 	%p26, %f8, %f101;
	@%p26 bra 	$L__BB1_32;
	st.global.u32 	[%rd12+16], %r17;
	st.global.u32 	[%rd12+32], %r2;
	div.s32 	%r96, %r17, %r46;
	mul.lo.s32 	%r97, %r96, %r46;
	sub.s32 	%r98, %r17, %r97;
	div.s32 	%r99, %r308, %r46;
	mul.lo.s32 	%r100, %r99, %r46;
	sub.s32 	%r101, %r100, %r308;
	add.s32 	%r102, %r98, %r101;
	abs.s32 	%r103, %r102;
	sub.s32 	%r104, %r96, %r99;
	abs.s32 	%r105, %r104;
	add.s32 	%r106, %r105, %r103;
	cvt.rn.f32.s32 	%f45, %r106;
	st.global.f32 	[%rd12+24], %f45;
	add.f32 	%f46, %f8, %f45;
	st.global.f32 	[%rd12+28], %f46;
	st.global.f32 	[%rd12+20], %f8;
	sqrt.rn.f32 	%f47, %f3;
	sub.f32 	%f48, %f46, %f47;
	sub.f32 	%f49, %f2, %f47;
	div.rn.f32 	%f50, %f48, %f49;
	mul.f32 	%f51, %f50, 0f41100000;
	cvt.rzi.s32.f32 	%r107, %f51;
	min.s32 	%r18, %r107, 9;
	setp.eq.s32 	%p27, %r18, %r49;
	@%p27 bra 	$L__BB1_29;
	mul.wide.s32 	%rd63, %r18, 4;
	add.s64 	%rd64, %rd7, %rd63;
	atom.global.add.u32 	%r19, [%rd64], 1;
	setp.lt.s32 	%p28, %r19, 100000;
	@%p28 bra 	$L__BB1_27;
	st.local.u32 	[%rd8], %r18;
	mov.u64 	%rd65, $str$1;
	cvta.global.u64 	%rd66, %rd65;
	add.u64 	%rd67, %SP, 0;
	{ // callseq 2, 0
	.param .b64 param0;
	st.param.b64 	[param0], %rd66;
	.param .b64 param1;
	st.param.b64 	[param1], %rd67;
	.param .b32 retval0;
	call.uni (retval0), 
	vprintf, 
	(
	param0, 
	param1
	);
	ld.param.b32 	%r108, [retval0];
	} // callseq 2
	bra.uni 	$L__BB1_32;
$L__BB1_27:
	mad.lo.s32 	%r110, %r18, 100000, %r19;
	mul.wide.s32 	%rd68, %r110, 4;
	add.s64 	%rd69, %rd6, %rd68;
	st.global.u32 	[%rd69], %r17;
	setp.ne.s32 	%p29, %r19, 0;
	@%p29 bra 	$L__BB1_32;
	shr.s32 	%r111, %r18, 31;
	shr.u32 	%r112, %r111, 27;
	add.s32 	%r113, %r18, %r112;
	shr.s32 	%r114, %r113, 5;
	and.b32  	%r115, %r18, 31;
	mov.b32 	%r116, 1;
	shl.b32 	%r117, %r116, %r115;
	mul.wide.s32 	%rd70, %r114, 4;
	add.s64 	%rd71, %rd3, %rd70;
	atom.global.or.b32 	%r118, [%rd71], %r117;
	bra.uni 	$L__BB1_32;
$L__BB1_29:
	atom.global.add.u32 	%r20, [%rd2], 1;
	setp.lt.s32 	%p30, %r20, 100000;
	@%p30 bra 	$L__BB1_31;
	st.local.u32 	[%rd8], %r49;
	mov.u64 	%rd72, $str;
	cvta.global.u64 	%rd73, %rd72;
	add.u64 	%rd74, %SP, 0;
	{ // callseq 3, 0
	.param .b64 param0;
	st.param.b64 	[param0], %rd73;
	.param .b64 param1;
	st.param.b64 	[param1], %rd74;
	.param .b32 retval0;
	call.uni (retval0), 
	vprintf, 
	(
	param0, 
	param1
	);
	ld.param.b32 	%r119, [retval0];
	} // callseq 3
	bra.uni 	$L__BB1_32;
$L__BB1_31:
	mul.wide.s32 	%rd75, %r20, 4;
	add.s64 	%rd76, %rd1, %rd75;
	st.global.u32 	[%rd76], %r17;
$L__BB1_32:
	ld.param.u32 	%r304, [_Z11aStarKernelPiiiiP4NodeS_S_PjS_S_PbS_S_iS__param_2];
	setp.gt.s32 	%p31, %r10, -1;
	setp.lt.s32 	%p32, %r10, %r304;
	and.pred  	%p3, %p31, %p32;
	and.pred  	%p33, %p2, %p3;
	not.pred 	%p34, %p33;
	@%p34 bra 	$L__BB1_45;
	mul.lo.s32 	%r121, %r10, %r46;
	add.s32 	%r21, %r121, %r16;
	cvt.s64.s32 	%rd77, %r121;
	cvt.s64.s32 	%rd78, %r9;
	add.s64 	%rd13, %rd77, %rd78;
	shl.b64 	%rd79, %rd13, 2;
	add.s64 	%rd80, %rd4, %rd79;
	ld.global.u32 	%r122, [%rd80+4];
	setp.ne.s32 	%p35, %r122, 0;
	@%p35 bra 	$L__BB1_45;
	add.f32 	%f12, %f1, 0f3F800000;
	mad.lo.s64 	%rd81, %rd13, 20, %rd5;
	add.s64 	%rd14, %rd81, 4;
	ld.global.f32 	%f102, [%rd81+24];
$L__BB1_35:
	mov.b32 	%r123, %f102;
	min.f32 	%f52, %f12, %f102;
	mov.b32 	%r124, %f52;
	atom.relaxed.global.cas.b32 	%r125, [%rd14+20], %r123, %r124;
	setp.ne.s32 	%p36, %r125, %r123;
	mov.b32 	%f102, %r125;
	@%p36 bra 	$L__BB1_35;
	setp.geu.f32 	%p37, %f12, %f102;
	@%p37 bra 	$L__BB1_45;
	st.global.u32 	[%rd14+16], %r21;
	st.global.u32 	[%rd14+32], %r2;
	div.s32 	%r126, %r21, %r46;
	mul.lo.s32 	%r127, %r126, %r46;
	sub.s32 	%r128, %r21, %r127;
	div.s32 	%r129, %r308, %r46;
	mul.lo.s32 	%r130, %r129, %r46;
	sub.s32 	%r131, %r130, %r308;
	add.s32 	%r132, %r128, %r131;
	abs.s32 	%r133, %r132;
	sub.s32 	%r134, %r126, %r129;
	abs.s32 	%r135, %r134;
	add.s32 	%r136, %r135, %r133;
	cvt.rn.f32.s32 	%f53, %r136;
	st.global.f32 	[%rd14+24], %f53;
	add.f32 	%f54, %f12, %f53;
	st.global.f32 	[%rd14+28], %f54;
	st.global.f32 	[%rd14+20], %f12;
	sqrt.rn.f32 	%f55, %f3;
	sub.f32 	%f56, %f54, %f55;
	sub.f32 	%f57, %f2, %f55;
	div.rn.f32 	%f58, %f56, %f57;
	mul.f32 	%f59, %f58, 0f41100000;
	cvt.rzi.s32.f32 	%r137, %f59;
	min.s32 	%r22, %r137, 9;
	setp.eq.s32 	%p38, %r22, %r49;
	@%p38 bra 	$L__BB1_42;
	mul.wide.s32 	%rd82, %r22, 4;
	add.s64 	%rd83, %rd7, %rd82;
	atom.global.add.u32 	%r23, [%rd83], 1;
	setp.lt.s32 	%p39, %r23, 100000;
	@%p39 bra 	$L__BB1_40;
	st.local.u32 	[%rd8], %r22;
	mov.u64 	%rd84, $str$1;
	cvta.global.u64 	%rd85, %rd84;
	add.u64 	%rd86, %SP, 0;
	{ // callseq 4, 0
	.param .b64 param0;
	st.param.b64 	[param0], %rd85;
	.param .b64 param1;
	st.param.b64 	[param1], %rd86;
	.param .b32 retval0;
	call.uni (retval0), 
	vprintf, 
	(
	param0, 
	param1
	);
	ld.param.b32 	%r138, [retval0];
	} // callseq 4
	bra.uni 	$L__BB1_45;
$L__BB1_40:
	mad.lo.s32 	%r140, %r22, 100000, %r23;
	mul.wide.s32 	%rd87, %r140, 4;
	add.s64 	%rd88, %rd6, %rd87;
	st.global.u32 	[%rd88], %r21;
	setp.ne.s32 	%p40, %r23, 0;
	@%p40 bra 	$L__BB1_45;
	shr.s32 	%r141, %r22, 31;
	shr.u32 	%r142, %r141, 27;
	add.s32 	%r143, %r22, %r142;
	shr.s32 	%r144, %r143, 5;
	and.b32  	%r145, %r22, 31;
	mov.b32 	%r146, 1;
	shl.b32 	%r147, %r146, %r145;
	mul.wide.s32 	%rd89, %r144, 4;
	add.s64 	%rd90, %rd3, %rd89;
	atom.global.or.b32 	%r148, [%rd90], %r147;
	bra.uni 	$L__BB1_45;
$L__BB1_42:
	atom.global.add.u32 	%r24, [%rd2], 1;
	setp.lt.s32 	%p41, %r24, 100000;
	@%p41 bra 	$L__BB1_44;
	st.local.u32 	[%rd8], %r49;
	mov.u64 	%rd91, $str;
	cvta.global.u64 	%rd92, %rd91;
	add.u64 	%rd93, %SP, 0;
	{ // callseq 5, 0
	.param .b64 param0;
	st.param.b64 	[param0], %rd92;
	.param .b64 param1;
	st.param.b64 	[param1], %rd93;
	.param .b32 retval0;
	call.uni (retval0), 
	vprintf, 
	(
	param0, 
	param1
	);
	ld.param.b32 	%r149, [retval0];
	} // callseq 5
	bra.uni 	$L__BB1_45;
$L__BB1_44:
	mul.wide.s32 	%rd94, %r24, 4;
	add.s64 	%rd95, %rd1, %rd94;
	st.global.u32 	[%rd95], %r21;
$L__BB1_45:
	ld.param.u32 	%r305, [_Z11aStarKernelPiiiiP4NodeS_S_PjS_S_PbS_S_iS__param_2];
	add.s32 	%r25, %r10, 1;
	setp.gt.s32 	%p42, %r10, -2;
	setp.lt.s32 	%p43, %r25, %r305;
	and.pred  	%p4, %p42, %p43;
	and.pred  	%p45, %p2, %p4;
	not.pred 	%p46, %p45;
	@%p46 bra 	$L__BB1_58;
	mul.lo.s32 	%r151, %r25, %r46;
	add.s32 	%r26, %r151, %r16;
	cvt.s64.s32 	%rd96, %r151;
	cvt.s64.s32 	%rd97, %r9;
	add.s64 	%rd15, %rd96, %rd97;
	shl.b64 	%rd98, %rd15, 2;
	add.s64 	%rd99, %rd4, %rd98;
	ld.global.u32 	%r152, [%rd99+4];
	setp.ne.s32 	%p47, %r152, 0;
	@%p47 bra 	$L__BB1_58;
	add.f32 	%f16, %f1, 0f3FB504F3;
	mad.lo.s64 	%rd100, %rd15, 20, %rd5;
	add.s64 	%rd16, %rd100, 4;
	ld.global.f32 	%f103, [%rd100+24];
$L__BB1_48:
	mov.b32 	%r153, %f103;
	min.f32 	%f60, %f16, %f103;
	mov.b32 	%r154, %f60;
	atom.relaxed.global.cas.b32 	%r155, [%rd16+20], %r153, %r154;
	setp.ne.s32 	%p48, %r155, %r153;
	mov.b32 	%f103, %r155;
	@%p48 bra 	$L__BB1_48;
	setp.geu.f32 	%p49, %f16, %f103;
	@%p49 bra 	$L__BB1_58;
	st.global.u32 	[%rd16+16], %r26;
	st.global.u32 	[%rd16+32], %r2;
	div.s32 	%r156, %r26, %r46;
	mul.lo.s32 	%r157, %r156, %r46;
	sub.s32 	%r158, %r26, %r157;
	div.s32 	%r159, %r308, %r46;
	mul.lo.s32 	%r160, %r159, %r46;
	sub.s32 	%r161, %r160, %r308;
	add.s32 	%r162, %r158, %r161;
	abs.s32 	%r163, %r162;
	sub.s32 	%r164, %r156, %r159;
	abs.s32 	%r165, %r164;
	add.s32 	%r166, %r165, %r163;
	cvt.rn.f32.s32 	%f61, %r166;
	st.global.f32 	[%rd16+24], %f61;
	add.f32 	%f62, %f16, %f61;
	st.global.f32 	[%rd16+28], %f62;
	st.global.f32 	[%rd16+20], %f16;
	sqrt.rn.f32 	%f63, %f3;
	sub.f32 	%f64, %f62, %f63;
	sub.f32 	%f65, %f2, %f63;
	div.rn.f32 	%f66, %f64, %f65;
	mul.f32 	%f67, %f66, 0f41100000;
	cvt.rzi.s32.f32 	%r167, %f67;
	min.s32 	%r27, %r167, 9;
	setp.eq.s32 	%p50, %r27, %r49;
	@%p50 bra 	$L__BB1_55;
	mul.wide.s32 	%rd101, %r27, 4;
	add.s64 	%rd102, %rd7, %rd101;
	atom.global.add.u32 	%r28, [%rd102], 1;
	setp.lt.s32 	%p51, %r28, 100000;
	@%p51 bra 	$L__BB1_53;
	st.local.u32 	[%rd8], %r27;
	mov.u64 	%rd103, $str$1;
	cvta.global.u64 	%rd104, %rd103;
	add.u64 	%rd105, %SP, 0;
	{ // callseq 6, 0
	.param .b64 param0;
	st.param.b64 	[param0], %rd104;
	.param .b64 param1;
	st.param.b64 	[param1], %rd105;
	.param .b32 retval0;
	call.uni (retval0), 
	vprintf, 
	(
	param0, 
	param1
	);
	ld.param.b32 	%r168, [retval0];
	} // callseq 6
	bra.uni 	$L__BB1_58;
$L__BB1_53:
	mad.lo.s32 	%r170, %r27, 100000, %r28;
	mul.wide.s32 	%rd106, %r170, 4;
	add.s64 	%rd107, %rd6, %rd106;
	st.global.u32 	[%rd107], %r26;
	setp.ne.s32 	%p52, %r28, 0;
	@%p52 bra 	$L__BB1_58;
	shr.s32 	%r171, %r27, 31;
	shr.u32 	%r172, %r171, 27;
	add.s32 	%r173, %r27, %r172;
	shr.s32 	%r174, %r173, 5;
	and.b32  	%r175, %r27, 31;
	mov.b32 	%r176, 1;
	shl.b32 	%r177, %r176, %r175;
	mul.wide.s32 	%rd108, %r174, 4;
	add.s64 	%rd109, %rd3, %rd108;
	atom.global.or.b32 	%r178, [%rd109], %r177;
	bra.uni 	$L__BB1_58;
$L__BB1_55:
	atom.global.add.u32 	%r29, [%rd2], 1;
	setp.lt.s32 	%p53, %r29, 100000;
	@%p53 bra 	$L__BB1_57;
	st.local.u32 	[%rd8], %r49;
	mov.u64 	%rd110, $str;
	cvta.global.u64 	%rd111, %rd110;
	add.u64 	%rd112, %SP, 0;
	{ // callseq 7, 0
	.param .b64 param0;
	st.param.b64 	[param0], %rd111;
	.param .b64 param1;
	st.param.b64 	[param1], %rd112;
	.param .b32 retval0;
	call.uni (retval0), 
	vprintf, 
	(
	param0, 
	param1
	);
	ld.param.b32 	%r179, [retval0];
	} // callseq 7
	bra.uni 	$L__BB1_58;
$L__BB1_57:
	mul.wide.s32 	%rd113, %r29, 4;
	add.s64 	%rd114, %rd1, %rd113;
	st.global.u32 	[%rd114], %r26;
$L__BB1_58:
	not.pred 	%p55, %p4;
	or.pred  	%p56, %p8, %p55;
	@%p56 bra 	$L__BB1_71;
	mad.lo.s32 	%r30, %r25, %r46, %r9;
	mul.wide.s32 	%rd115, %r30, 4;
	add.s64 	%rd116, %rd4, %rd115;
	ld.global.u32 	%r181, [%rd116];
	setp.ne.s32 	%p57, %r181, 0;
	@%p57 bra 	$L__BB1_71;
	add.f32 	%f20, %f1, 0f3F800000;
	mul.wide.s32 	%rd117, %r30, 20;
	add.s64 	%rd118, %rd5, %rd117;
	add.s64 	%rd17, %rd118, 4;
	ld.global.f32 	%f104, [%rd118+4];
$L__BB1_61:
	mov.b32 	%r182, %f104;
	min.f32 	%f68, %f20, %f104;
	mov.b32 	%r183, %f68;
	atom.relaxed.global.cas.b32 	%r184, [%rd17], %r182, %r183;
	setp.ne.s32 	%p58, %r184, %r182;
	mov.b32 	%f104, %r184;
	@%p58 bra 	$L__BB1_61;
	setp.geu.f32 	%p59, %f20, %f104;
	@%p59 bra 	$L__BB1_71;
	st.global.u32 	[%rd17+-4], %r30;
	st.global.u32 	[%rd17+12], %r2;
	div.s32 	%r185, %r30, %r46;
	mul.lo.s32 	%r186, %r185, %r46;
	sub.s32 	%r187, %r30, %r186;
	div.s32 	%r188, %r308, %r46;
	mul.lo.s32 	%r189, %r188, %r46;
	sub.s32 	%r190, %r189, %r308;
	add.s32 	%r191, %r187, %r190;
	abs.s32 	%r192, %r191;
	sub.s32 	%r193, %r185, %r188;
	abs.s32 	%r194, %r193;
	add.s32 	%r195, %r194, %r192;
	cvt.rn.f32.s32 	%f69, %r195;
	st.global.f32 	[%rd17+4], %f69;
	add.f32 	%f70, %f20, %f69;
	st.global.f32 	[%rd17+8], %f70;
	st.global.f32 	[%rd17], %f20;
	sqrt.rn.f32 	%f71, %f3;
	sub.f32 	%f72, %f70, %f71;
	sub.f32 	%f73, %f2, %f71;
	div.rn.f32 	%f74, %f72, %f73;
	mul.f32 	%f75, %f74, 0f41100000;
	cvt.rzi.s32.f32 	%r196, %f75;
	min.s32 	%r31, %r196, 9;
	setp.eq.s32 	%p60, %r31, %r49;
	@%p60 bra 	$L__BB1_68;
	mul.wide.s32 	%rd119, %r31, 4;
	add.s64 	%rd120, %rd7, %rd119;
	atom.global.add.u32 	%r32, [%rd120], 1;
	setp.lt.s32 	%p61, %r32, 100000;
	@%p61 bra 	$L__BB1_66;
	st.local.u32 	[%rd8], %r31;
	mov.u64 	%rd121, $str$1;
	cvta.global.u64 	%rd122, %rd121;
	add.u64 	%rd123, %SP, 0;
	{ // callseq 8, 0
	.param .b64 param0;
	st.param.b64 	[param0], %rd122;
	.param .b64 param1;
	st.param.b64 	[param1], %rd123;
	.param .b32 retval0;
	call.uni (retval0), 
	vprintf, 
	(
	param0, 
	param1
	);
	ld.param.b32 	%r197, [retval0];
	} // callseq 8
	bra.uni 	$L__BB1_71;
$L__BB1_66:
	mad.lo.s32 	%r199, %r31, 100000, %r32;
	mul.wide.s32 	%rd124, %r199, 4;
	add.s64 	%rd125, %rd6, %rd124;
	st.global.u32 	[%rd125], %r30;
	setp.ne.s32 	%p62, %r32, 0;
	@%p62 bra 	$L__BB1_71;
	shr.s32 	%r200, %r31, 31;
	shr.u32 	%r201, %r200, 27;
	add.s32 	%r202, %r31, %r201;
	shr.s32 	%r203, %r202, 5;
	and.b32  	%r204, %r31, 31;
	mov.b32 	%r205, 1;
	shl.b32 	%r206, %r205, %r204;
	mul.wide.s32 	%rd126, %r203, 4;
	add.s64 	%rd127, %rd3, %rd126;
	atom.global.or.b32 	%r207, [%rd127], %r206;
	bra.uni 	$L__BB1_71;
$L__BB1_68:
	atom.global.add.u32 	%r33, [%rd2], 1;
	setp.lt.s32 	%p63, %r33, 100000;
	@%p63 bra 	$L__BB1_70;
	st.local.u32 	[%rd8], %r49;
	mov.u64 	%rd128, $str;
	cvta.global.u64 	%rd129, %rd128;
	add.u64 	%rd130, %SP, 0;
	{ // callseq 9, 0
	.param .b64 param0;
	st.param.b64 	[param0], %rd129;
	.param .b64 param1;
	st.param.b64 	[param1], %rd130;
	.param .b32 retval0;
	call.uni (retval0), 
	vprintf, 
	(
	param0, 
	param1
	);
	ld.param.b32 	%r208, [retval0];
	} // callseq 9
	bra.uni 	$L__BB1_71;
$L__BB1_70:
	mul.wide.s32 	%rd131, %r33, 4;
	add.s64 	%rd132, %rd1, %rd131;
	st.global.u32 	[%rd132], %r30;
$L__BB1_71:
	setp.gt.s32 	%p64, %r9, 0;
	setp.gt.s32 	%p65, %r46, -1;
	and.pred  	%p5, %p64, %p65;
	and.pred  	%p66, %p5, %p4;
	not.pred 	%p67, %p66;
	@%p67 bra 	$L__BB1_84;
	mad.lo.s32 	%r210, %r25, %r46, %r9;
	add.s32 	%r34, %r210, -1;
	mul.wide.u32 	%rd133, %r34, 4;
	add.s64 	%rd134, %rd4, %rd133;
	ld.global.u32 	%r211, [%rd134];
	setp.ne.s32 	%p68, %r211, 0;
	@%p68 bra 	$L__BB1_84;
	add.f32 	%f24, %f1, 0f3FB504F3;
	mul.wide.u32 	%rd135, %r34, 20;
	add.s64 	%rd136, %rd5, %rd135;
	add.s64 	%rd18, %rd136, 4;
	ld.global.f32 	%f105, [%rd136+4];
$L__BB1_74:
	mov.b32 	%r212, %f105;
	min.f32 	%f76, %f24, %f105;
	mov.b32 	%r213, %f76;
	atom.relaxed.global.cas.b32 	%r214, [%rd18], %r212, %r213;
	setp.ne.s32 	%p69, %r214, %r212;
	mov.b32 	%f105, %r214;
	@%p69 bra 	$L__BB1_74;
	setp.geu.f32 	%p70, %f24, %f105;
	@%p70 bra 	$L__BB1_84;
	st.global.u32 	[%rd18+-4], %r34;
	st.global.u32 	[%rd18+12], %r2;
	div.u32 	%r215, %r34, %r46;
	mul.lo.s32 	%r216, %r215, %r46;
	sub.s32 	%r217, %r34, %r216;
	div.s32 	%r218, %r308, %r46;
	mul.lo.s32 	%r219, %r218, %r46;
	sub.s32 	%r220, %r219, %r308;
	add.s32 	%r221, %r217, %r220;
	abs.s32 	%r222, %r221;
	sub.s32 	%r223, %r215, %r218;
	abs.s32 	%r224, %r223;
	add.s32 	%r225, %r224, %r222;
	cvt.rn.f32.u32 	%f77, %r225;
	st.global.f32 	[%rd18+4], %f77;
	add.f32 	%f78, %f24, %f77;
	st.global.f32 	[%rd18+8], %f78;
	st.global.f32 	[%rd18], %f24;
	sqrt.rn.f32 	%f79, %f3;
	sub.f32 	%f80, %f78, %f79;
	sub.f32 	%f81, %f2, %f79;
	div.rn.f32 	%f82, %f80, %f81;
	mul.f32 	%f83, %f82, 0f41100000;
	cvt.rzi.s32.f32 	%r226, %f83;
	min.s32 	%r35, %r226, 9;
	setp.eq.s32 	%p71, %r35, %r49;
	@%p71 bra 	$L__BB1_81;
	mul.wide.s32 	%rd137, %r35, 4;
	add.s64 	%rd138, %rd7, %rd137;
	atom.global.add.u32 	%r36, [%rd138], 1;
	setp.lt.s32 	%p72, %r36, 100000;
	@%p72 bra 	$L__BB1_79;
	st.local.u32 	[%rd8], %r35;
	mov.u64 	%rd139, $str$1;
	cvta.global.u64 	%rd140, %rd139;
	add.u64 	%rd141, %SP, 0;
	{ // callseq 10, 0
	.param .b64 param0;
	st.param.b64 	[param0], %rd140;
	.param .b64 param1;
	st.param.b64 	[param1], %rd141;
	.param .b32 retval0;
	call.uni (retval0), 
	vprintf, 
	(
	param0, 
	param1
	);
	ld.param.b32 	%r227, [retval0];
	} // callseq 10
	bra.uni 	$L__BB1_84;
$L__BB1_79:
	mad.lo.s32 	%r229, %r35, 100000, %r36;
	mul.wide.s32 	%rd142, %r229, 4;
	add.s64 	%rd143, %rd6, %rd142;
	st.global.u32 	[%rd143], %r34;
	setp.ne.s32 	%p73, %r36, 0;
	@%p73 bra 	$L__BB1_84;
	shr.s32 	%r230, %r35, 31;
	shr.u32 	%r231, %r230, 27;
	add.s32 	%r232, %r35, %r231;
	shr.s32 	%r233, %r232, 5;
	and.b32  	%r234, %r35, 31;
	mov.b32 	%r235, 1;
	shl.b32 	%r236, %r235, %r234;
	mul.wide.s32 	%rd144, %r233, 4;
	add.s64 	%rd145, %rd3, %rd144;
	atom.global.or.b32 	%r237, [%rd145], %r236;
	bra.uni 	$L__BB1_84;
$L__BB1_81:
	atom.global.add.u32 	%r37, [%rd2], 1;
	setp.lt.s32 	%p74, %r37, 100000;
	@%p74 bra 	$L__BB1_83;
	st.local.u32 	[%rd8], %r49;
	mov.u64 	%rd146, $str;
	cvta.global.u64 	%rd147, %rd146;
	add.u64 	%rd148, %SP, 0;
	{ // callseq 11, 0
	.param .b64 param0;
	st.param.b64 	[param0], %rd147;
	.param .b64 param1;
	st.param.b64 	[param1], %rd148;
	.param .b32 retval0;
	call.uni (retval0), 
	vprintf, 
	(
	param0, 
	param1
	);
	ld.param.b32 	%r238, [retval0];
	} // callseq 11
	bra.uni 	$L__BB1_84;
$L__BB1_83:
	mul.wide.s32 	%rd149, %r37, 4;
	add.s64 	%rd150, %rd1, %rd149;
	st.global.u32 	[%rd150], %r34;
$L__BB1_84:
	and.pred  	%p75, %p5, %p3;
	not.pred 	%p76, %p75;
	@%p76 bra 	$L__BB1_97;
	mad.lo.s32 	%r240, %r10, %r46, %r9;
	add.s32 	%r38, %r240, -1;
	mul.wide.u32 	%rd151, %r38, 4;
	add.s64 	%rd152, %rd4, %rd151;
	ld.global.u32 	%r241, [%rd152];
	setp.ne.s32 	%p77, %r241, 0;
	@%p77 bra 	$L__BB1_97;
	add.f32 	%f28, %f1, 0f3F800000;
	mul.wide.u32 	%rd153, %r38, 20;
	add.s64 	%rd154, %rd5, %rd153;
	add.s64 	%rd19, %rd154, 4;
	ld.global.f32 	%f106, [%rd154+4];
$L__BB1_87:
	mov.b32 	%r242, %f106;
	min.f32 	%f84, %f28, %f106;
	mov.b32 	%r243, %f84;
	atom.relaxed.global.cas.b32 	%r244, [%rd19], %r242, %r243;
	setp.ne.s32 	%p78, %r244, %r242;
	mov.b32 	%f106, %r244;
	@%p78 bra 	$L__BB1_87;
	setp.geu.f32 	%p79, %f28, %f106;
	@%p79 bra 	$L__BB1_97;
	st.global.u32 	[%rd19+-4], %r38;
	st.global.u32 	[%rd19+12], %r2;
	div.u32 	%r245, %r38, %r46;
	mul.lo.s32 	%r246, %r245, %r46;
	sub.s32 	%r247, %r38, %r246;
	div.s32 	%r248, %r308, %r46;
	mul.lo.s32 	%r249, %r248, %r46;
	sub.s32 	%r250, %r249, %r308;
	add.s32 	%r251, %r247, %r250;
	abs.s32 	%r252, %r251;
	sub.s32 	%r253, %r245, %r248;
	abs.s32 	%r254, %r253;
	add.s32 	%r255, %r254, %r252;
	cvt.rn.f32.u32 	%f85, %r255;
	st.global.f32 	[%rd19+4], %f85;
	add.f32 	%f86, %f28, %f85;
	st.global.f32 	[%rd19+8], %f86;
	st.global.f32 	[%rd19], %f28;
	sqrt.rn.f32 	%f87, %f3;
	sub.f32 	%f88, %f86, %f87;
	sub.f32 	%f89, %f2, %f87;
	div.rn.f32 	%f90, %f88, %f89;
	mul.f32 	%f91, %f90, 0f41100000;
	cvt.rzi.s32.f32 	%r256, %f91;
	min.s32 	%r39, %r256, 9;
	setp.eq.s32 	%p80, %r39, %r49;
	@%p80 bra 	$L__BB1_94;
	mul.wide.s32 	%rd155, %r39, 4;
	add.s64 	%rd156, %rd7, %rd155;
	atom.global.add.u32 	%r40, [%rd156], 1;
	setp.lt.s32 	%p81, %r40, 100000;
	@%p81 bra 	$L__BB1_92;
	st.local.u32 	[%rd8], %r39;
	mov.u64 	%rd157, $str$1;
	cvta.global.u64 	%rd158, %rd157;
	add.u64 	%rd159, %SP, 0;
	{ // callseq 12, 0
	.param .b64 param0;
	st.param.b64 	[param0], %rd158;
	.param .b64 param1;
	st.param.b64 	[param1], %rd159;
	.param .b32 retval0;
	call.uni (retval0), 
	vprintf, 
	(
	param0, 
	param1
	);
	ld.param.b32 	%r257, [retval0];
	} // callseq 12
	bra.uni 	$L__BB1_97;
$L__BB1_92:
	mad.lo.s32 	%r259, %r39, 100000, %r40;
	mul.wide.s32 	%rd160, %r259, 4;
	add.s64 	%rd161, %rd6, %rd160;
	st.global.u32 	[%rd161], %r38;
	setp.ne.s32 	%p82, %r40, 0;
	@%p82 bra 	$L__BB1_97;
	shr.s32 	%r260, %r39, 31;
	shr.u32 	%r261, %r260, 27;
	add.s32 	%r262, %r39, %r261;
	shr.s32 	%r263, %r262, 5;
	and.b32  	%r264, %r39, 31;
	mov.b32 	%r265, 1;
	shl.b32 	%r266, %r265, %r264;
	mul.wide.s32 	%rd162, %r263, 4;
	add.s64 	%rd163, %rd3, %rd162;
	atom.global.or.b32 	%r267, [%rd163], %r266;
	bra.uni 	$L__BB1_97;
$L__BB1_94:
	atom.global.add.u32 	%r41, [%rd2], 1;
	setp.lt.s32 	%p83, %r41, 100000;
	@%p83 bra 	$L__BB1_96;
	st.local.u32 	[%rd8], %r49;
	mov.u64 	%rd164, $str;
	cvta.global.u64 	%rd165, %rd164;
	add.u64 	%rd166, %SP, 0;
	{ // callseq 13, 0
	.param .b64 param0;
	st.param.b64 	[param0], %rd165;
	.param .b64 param1;
	st.param.b64 	[param1], %rd166;
	.param .b32 retval0;
	call.uni (retval0), 
	vprintf, 
	(
	param0, 
	param1
	);
	ld.param.b32 	%r268, [retval0];
	} // callseq 13
	bra.uni 	$L__BB1_97;
$L__BB1_96:
	mul.wide.s32 	%rd167, %r41, 4;
	add.s64 	%rd168, %rd1, %rd167;
	st.global.u32 	[%rd168], %r38;
$L__BB1_97:
	and.pred  	%p84, %p5, %p1;
	not.pred 	%p85, %p84;
	@%p85 bra 	$L__BB1_110;
	add.s32 	%r270, %r10, -1;
	mad.lo.s32 	%r271, %r270, %r46, %r9;
	add.s32 	%r42, %r271, -1;
	mul.wide.u32 	%rd169, %r42, 4;
	add.s64 	%rd170, %rd4, %rd169;
	ld.global.u32 	%r272, [%rd170];
	setp.ne.s32 	%p86, %r272, 0;
	@%p86 bra 	$L__BB1_110;
	add.f32 	%f32, %f1, 0f3FB504F3;
	mul.wide.u32 	%rd171, %r42, 20;
	add.s64 	%rd172, %rd5, %rd171;
	add.s64 	%rd20, %rd172, 4;
	ld.global.f32 	%f107, [%rd172+4];
$L__BB1_100:
	mov.b32 	%r273, %f107;
	min.f32 	%f92, %f32, %f107;
	mov.b32 	%r274, %f92;
	atom.relaxed.global.cas.b32 	%r275, [%rd20], %r273, %r274;
	setp.ne.s32 	%p87, %r275, %r273;
	mov.b32 	%f107, %r275;
	@%p87 bra 	$L__BB1_100;
	setp.geu.f32 	%p88, %f32, %f107;
	@%p88 bra 	$L__BB1_110;
	st.global.u32 	[%rd20+-4], %r42;
	st.global.u32 	[%rd20+12], %r2;
	div.u32 	%r276, %r42, %r46;
	mul.lo.s32 	%r277, %r276, %r46;
	sub.s32 	%r278, %r42, %r277;
	div.s32 	%r279, %r308, %r46;
	mul.lo.s32 	%r280, %r279, %r46;
	sub.s32 	%r281, %r280, %r308;
	add.s32 	%r282, %r278, %r281;
	abs.s32 	%r283, %r282;
	sub.s32 	%r284, %r276, %r279;
	abs.s32 	%r285, %r284;
	add.s32 	%r286, %r285, %r283;
	cvt.rn.f32.u32 	%f93, %r286;
	st.global.f32 	[%rd20+4], %f93;
	add.f32 	%f94, %f32, %f93;
	st.global.f32 	[%rd20+8], %f94;
	st.global.f32 	[%rd20], %f32;
	sqrt.rn.f32 	%f95, %f3;
	sub.f32 	%f96, %f94, %f95;
	sub.f32 	%f97, %f2, %f95;
	div.rn.f32 	%f98, %f96, %f97;
	mul.f32 	%f99, %f98, 0f41100000;
	cvt.rzi.s32.f32 	%r287, %f99;
	min.s32 	%r43, %r287, 9;
	setp.eq.s32 	%p89, %r43, %r49;
	@%p89 bra 	$L__BB1_107;
	mul.wide.s32 	%rd173, %r43, 4;
	add.s64 	%rd174, %rd7, %rd173;
	atom.global.add.u32 	%r44, [%rd174], 1;
	setp.lt.s32 	%p90, %r44, 100000;
	@%p90 bra 	$L__BB1_105;
	st.local.u32 	[%rd8], %r43;
	mov.u64 	%rd175, $str$1;
	cvta.global.u64 	%rd176, %rd175;
	add.u64 	%rd177, %SP, 0;
	{ // callseq 14, 0
	.param .b64 param0;
	st.param.b64 	[param0], %rd176;
	.param .b64 param1;
	st.param.b64 	[param1], %rd177;
	.param .b32 retval0;
	call.uni (retval0), 
	vprintf, 
	(
	param0, 
	param1
	);
	ld.param.b32 	%r288, [retval0];
	} // callseq 14
	bra.uni 	$L__BB1_110;
$L__BB1_105:
	mad.lo.s32 	%r290, %r43, 100000, %r44;
	mul.wide.s32 	%rd178, %r290, 4;
	add.s64 	%rd179, %rd6, %rd178;
	st.global.u32 	[%rd179], %r42;
	setp.ne.s32 	%p91, %r44, 0;
	@%p91 bra 	$L__BB1_110;
	shr.s32 	%r291, %r43, 31;
	shr.u32 	%r292, %r291, 27;
	add.s32 	%r293, %r43, %r292;
	shr.s32 	%r294, %r293, 5;
	and.b32  	%r295, %r43, 31;
	mov.b32 	%r296, 1;
	shl.b32 	%r297, %r296, %r295;
	mul.wide.s32 	%rd180, %r294, 4;
	add.s64 	%rd181, %rd3, %rd180;
	atom.global.or.b32 	%r298, [%rd181], %r297;
	bra.uni 	$L__BB1_110;
$L__BB1_107:
	atom.global.add.u32 	%r45, [%rd2], 1;
	setp.lt.s32 	%p92, %r45, 100000;
	@%p92 bra 	$L__BB1_109;
	st.local.u32 	[%rd8], %r49;
	mov.u64 	%rd182, $str;
	cvta.global.u64 	%rd183, %rd182;
	add.u64 	%rd184, %SP, 0;
	{ // callseq 15, 0
	.param .b64 param0;
	st.param.b64 	[param0], %rd183;
	.param .b64 param1;
	st.param.b64 	[param1], %rd184;
	.param .b32 retval0;
	call.uni (retval0), 
	vprintf, 
	(
	param0, 
	param1
	);
	ld.param.b32 	%r299, [retval0];
	} // callseq 15
	bra.uni 	$L__BB1_110;
$L__BB1_109:
	mul.wide.s32 	%rd185, %r45, 4;
	add.s64 	%rd186, %rd1, %rd185;
	st.global.u32 	[%rd186], %r42;
$L__BB1_110:
	ret;

}


// ===== COMPILED SASS (sm_100) =====

	.target	sm_100

	.elftype	@"ET_EXEC"


//--------------------- .note.nv.tkinfo           --------------------------
	.section	.note.nv.tkinfo,"",@"SHT_NOTE"
	.sectionflags	@"SHF_NOTE_NV_TKINFO"
	.tkinfo
        /*0018*/ 	.word	0x00000002
        /*0030*/ 	.string	""
        /*0030*/ 	.string	"ptxas"
        /*0030*/ 	.string	"Cuda compilation tools, release 13.0, V13.0.88"
        /*0030*/ 	.string	"Build cuda_13.0.r13.0/compiler.36424714_0"
        /*0030*/ 	.string	"-arch sm_100 -m 64 "



//--------------------- .note.nv.cuinfo           --------------------------
	.section	.note.nv.cuinfo,"",@"SHT_NOTE"
	.sectionflags	@"SHF_NOTE_NV_CUINFO"
        /*0018*/ 	.short	0x0002
        /*001a*/ 	.short	0x0064
        /*001c*/ 	.short	0x0082
	.zero		2


//--------------------- .nv.info                  --------------------------
	.section	.nv.info,"",@"SHT_CUDA_INFO"
	.align	4


	//----- nvinfo : EIATTR_REGCOUNT
	.align		4
        /*0000*/ 	.byte	0x04, 0x2f
        /*0002*/ 	.short	(.L_3 - .L_2)
	.align		4
.L_2:
        /*0004*/ 	.word	index@(_Z15initializeNodesP4Nodeii)
        /*0008*/ 	.word	0x0000000a


	//----- nvinfo : EIATTR_FRAME_SIZE
	.align		4
.L_3:
        /*000c*/ 	.byte	0x04, 0x11
        /*000e*/ 	.short	(.L_5 - .L_4)
	.align		4
.L_4:
        /*0010*/ 	.word	index@(_Z15initializeNodesP4Nodeii)
        /*0014*/ 	.word	0x00000000


	//----- nvinfo : EIATTR_REGCOUNT
	.align		4
.L_5:
        /*0018*/ 	.byte	0x04, 0x2f
        /*001a*/ 	.short	(.L_7 - .L_6)
	.align		4
.L_6:
        /*001c*/ 	.word	index@(_Z11aStarKernelPiiiiP4NodeS_S_PjS_S_PbS_S_iS_)
        /*0020*/ 	.word	0x00000021


	//----- nvinfo : EIATTR_FRAME_SIZE
	.align		4
.L_7:
        /*0024*/ 	.byte	0x04, 0x11
        /*0026*/ 	.short	(.L_9 - .L_8)
	.align		4
.L_8:
        /*0028*/ 	.word	index@($__internal_1_$__cuda_sm3x_div_rn_noftz_f32_slowpath)
        /*002c*/ 	.word	0x00000008


	//----- nvinfo : EIATTR_FRAME_SIZE
	.align		4
.L_9:
        /*0030*/ 	.byte	0x04, 0x11
        /*0032*/ 	.short	(.L_11 - .L_10)
	.align		4
.L_10:
        /*0034*/ 	.word	index@($__internal_0_$__cuda_sm20_sqrt_rn_f32_slowpath)
        /*0038*/ 	.word	0x00000008


	//----- nvinfo : EIATTR_FRAME_SIZE
	.align		4
.L_11:
        /*003c*/ 	.byte	0x04, 0x11
        /*003e*/ 	.short	(.L_13 - .L_12)
	.align		4
.L_12:
        /*0040*/ 	.word	index@(_Z11aStarKernelPiiiiP4NodeS_S_PjS_S_PbS_S_iS_)
        /*0044*/ 	.word	0x00000008


	//----- nvinfo : EIATTR_MIN_STACK_SIZE
	.align		4
.L_13:
        /*0048*/ 	.byte	0x04, 0x12
        /*004a*/ 	.short	(.L_15 - .L_14)
	.align		4
.L_14:
        /*004c*/ 	.word	index@(_Z11aStarKernelPiiiiP4NodeS_S_PjS_S_PbS_S_iS_)
        /*0050*/ 	.word	0x00000008


	//----- nvinfo : EIATTR_MIN_STACK_SIZE
	.align		4
.L_15:
        /*0054*/ 	.byte	0x04, 0x12
        /*0056*/ 	.short	(.L_17 - .L_16)
	.align		4
.L_16:
        /*0058*/ 	.word	index@(_Z15initializeNodesP4Nodeii)
        /*005c*/ 	.word	0x00000000
.L_17:


//--------------------- .nv.compat                --------------------------
	.section	.nv.compat,"",@"SHT_CUDA_COMPAT_INFO"
	.align	4
        /*0000*/ 	.byte	0x02, 0x09, 0x00, 0x00, 0x02, 0x02, 0x01, 0x00, 0x02, 0x05, 0x05, 0x00, 0x03, 0x07, 0x01, 0x01
        /*0010*/ 	.byte	0x02, 0x03, 0x00, 0x00, 0x02, 0x06, 0x01, 0x00, 0x04, 0x0b, 0x08, 0x00, 0x01, 0x00, 0x00, 0x00
        /*0020*/ 	.byte	0x00, 0x00, 0x00, 0x00


//--------------------- .nv.info._Z11aStarKernelPiiiiP4NodeS_S_PjS_S_PbS_S_iS_ --------------------------
	.section	.nv.info._Z11aStarKernelPiiiiP4NodeS_S_PjS_S_PbS_S_iS_,"",@"SHT_CUDA_INFO"
	.sectionflags	@""
	.align	4


	//----- nvinfo : EIATTR_CUDA_API_VERSION
	.align		4
        /*0000*/ 	.byte	0x04, 0x37
        /*0002*/ 	.short	(.L_19 - .L_18)
.L_18:
        /*0004*/ 	.word	0x00000082


	//----- nvinfo : EIATTR_KPARAM_INFO
	.align		4
.L_19:
        /*0008*/ 	.byte	0x04, 0x17
        /*000a*/ 	.short	(.L_21 - .L_20)
.L_20:
        /*000c*/ 	.word	0x00000000
        /*0010*/ 	.short	0x000e
        /*0012*/ 	.short	0x0068
        /*0014*/ 	.byte	0x00, 0xf5, 0x21, 0x00


	//----- nvinfo : EIATTR_KPARAM_INFO
	.align		4
.L_21:
        /*0018*/ 	.byte	0x04, 0x17
        /*001a*/ 	.short	(.L_23 - .L_22)
.L_22:
        /*001c*/ 	.word	0x00000000
        /*0020*/ 	.short	0x000d
        /*0022*/ 	.short	0x0060
        /*0024*/ 	.byte	0x00, 0xf0, 0x11, 0x00


	//----- nvinfo : EIATTR_KPARAM_INFO
	.align		4
.L_23:
        /*0028*/ 	.byte	0x04, 0x17
        /*002a*/ 	.short	(.L_25 - .L_24)
.L_24:
        /*002c*/ 	.word	0x00000000
        /*0030*/ 	.short	0x000c
        /*0032*/ 	.short	0x0058
        /*0034*/ 	.byte	0x00, 0xf5, 0x21, 0x00


	//----- nvinfo : EIATTR_KPARAM_INFO
	.align		4
.L_25:
        /*0038*/ 	.byte	0x04, 0x17
        /*003a*/ 	.short	(.L_27 - .L_26)
.L_26:
        /*003c*/ 	.word	0x00000000
        /*0040*/ 	.short	0x000b
        /*0042*/ 	.short	0x0050
        /*0044*/ 	.byte	0x00, 0xf5, 0x21, 0x00


	//----- nvinfo : EIATTR_KPARAM_INFO
	.align		4
.L_27:
        /*0048*/ 	.byte	0x04, 0x17
        /*004a*/ 	.short	(.L_29 - .L_28)
.L_28:
        /*004c*/ 	.word	0x00000000
        /*0050*/ 	.short	0x000a
        /*0052*/ 	.short	0x0048
        /*0054*/ 	.byte	0x00, 0xf5, 0x21, 0x00


	//----- nvinfo : EIATTR_KPARAM_INFO
	.align		4
.L_29:
        /*0058*/ 	.byte	0x04, 0x17
        /*005a*/ 	.short	(.L_31 - .L_30)
.L_30:
        /*005c*/ 	.word	0x00000000
        /*0060*/ 	.short	0x0009
        /*0062*/ 	.short	0x0040
        /*0064*/ 	.byte	0x00, 0xf5, 0x21, 0x00


	//----- nvinfo : EIATTR_KPARAM_INFO
	.align		4
.L_31:
        /*0068*/ 	.byte	0x04, 0x17
        /*006a*/ 	.short	(.L_33 - .L_32)
.L_32:
        /*006c*/ 	.word	0x00000000
        /*0070*/ 	.short	0x0008
        /*0072*/ 	.short	0x0038
        /*0074*/ 	.byte	0x00, 0xf5, 0x21, 0x00


	//----- nvinfo : EIATTR_KPARAM_INFO
	.align		4
.L_33:
        /*0078*/ 	.byte	0x04, 0x17
        /*007a*/ 	.short	(.L_35 - .L_34)
.L_34:
        /*007c*/ 	.word	0x00000000
        /*0080*/ 	.short	0x0007
        /*0082*/ 	.short	0x0030
        /*0084*/ 	.byte	0x00, 0xf5, 0x21, 0x00


	//----- nvinfo : EIATTR_KPARAM_INFO
	.align		4
.L_35:
        /*0088*/ 	.byte	0x04, 0x17
        /*008a*/ 	.short	(.L_37 - .L_36)
.L_36:
        /*008c*/ 	.word	0x00000000
        /*0090*/ 	.short	0x0006
        /*0092*/ 	.short	0x0028
        /*0094*/ 	.byte	0x00, 0xf5, 0x21, 0x00


	//----- nvinfo : EIATTR_KPARAM_INFO
	.align		4
.L_37:
        /*0098*/ 	.byte	0x04, 0x17
        /*009a*/ 	.short	(.L_39 - .L_38)
.L_38:
        /*009c*/ 	.word	0x00000000
        /*00a0*/ 	.short	0x0005
        /*00a2*/ 	.short	0x0020
        /*00a4*/ 	.byte	0x00, 0xf5, 0x21, 0x00


	//----- nvinfo : EIATTR_KPARAM_INFO
	.align		4
.L_39:
        /*00a8*/ 	.byte	0x04, 0x17
        /*00aa*/ 	.short	(.L_41 - .L_40)
.L_40:
        /*00ac*/ 	.word	0x00000000
        /*00b0*/ 	.short	0x0004
        /*00b2*/ 	.short	0x0018
        /*00b4*/ 	.byte	0x00, 0xf5, 0x21, 0x00


	//----- nvinfo : EIATTR_KPARAM_INFO
	.align		4
.L_41:
        /*00b8*/ 	.byte	0x04, 0x17
        /*00ba*/ 	.short	(.L_43 - .L_42)
.L_42:
        /*00bc*/ 	.word	0x00000000
        /*00c0*/ 	.short	0x0003
        /*00c2*/ 	.short	0x0010
        /*00c4*/ 	.byte	0x00, 0xf0, 0x11, 0x00


	//----- nvinfo : EIATTR_KPARAM_INFO
	.align		4
.L_43:
        /*00c8*/ 	.byte	0x04, 0x17
        /*00ca*/ 	.short	(.L_45 - .L_44)
.L_44:
        /*00cc*/ 	.word	0x00000000
        /*00d0*/ 	.short	0x0002
        /*00d2*/ 	.short	0x000c
        /*00d4*/ 	.byte	0x00, 0xf0, 0x11, 0x00


	//----- nvinfo : EIATTR_KPARAM_INFO
	.align		4
.L_45:
        /*00d8*/ 	.byte	0x04, 0x17
        /*00da*/ 	.short	(.L_47 - .L_46)
.L_46:
        /*00dc*/ 	.word	0x00000000
        /*00e0*/ 	.short	0x0001
        /*00e2*/ 	.short	0x0008
        /*00e4*/ 	.byte	0x00, 0xf0, 0x11, 0x00


	//----- nvinfo : EIATTR_KPARAM_INFO
	.align		4
.L_47:
        /*00e8*/ 	.byte	0x04, 0x17
        /*00ea*/ 	.short	(.L_49 - .L_48)
.L_48:
        /*00ec*/ 	.word	0x00000000
        /*00f0*/ 	.short	0x0000
        /*00f2*/ 	.short	0x0000
        /*00f4*/ 	.byte	0x00, 0xf5, 0x21, 0x00


	//----- nvinfo : EIATTR_SPARSE_MMA_MASK
	.align		4
.L_49:
        /*00f8*/ 	.byte	0x03, 0x50
        /*00fa*/ 	.short	0x0000


	//----- nvinfo : EIATTR_MAXREG_COUNT
	.align		4
        /*00fc*/ 	.byte	0x03, 0x1b
        /*00fe*/ 	.short	0x00ff


	//----- nvinfo : EIATTR_EXTERNS
	.align		4
        /*0100*/ 	.byte	0x04, 0x0f
        /*0102*/ 	.short	(.L_51 - .L_50)


	//   ....[0]....
	.align		4
.L_50:
        /*0104*/ 	.word	index@(vprintf)


	//----- nvinfo : EIATTR_MERCURY_ISA_VERSION
	.align		4
.L_51:
        /*0108*/ 	.byte	0x03, 0x5f
        /*010a*/ 	.short	0x0101


	//----- nvinfo : EIATTR_INT_WARP_WIDE_INSTR_OFFSETS
	.align		4
        /*010c*/ 	.byte	0x04, 0x31
        /*010e*/ 	.short	(.L_53 - .L_52)


	//   ....[0]....
.L_52:
        /*0110*/ 	.word	0x00000140


	//   ....[1]....
        /*0114*/ 	.word	0x00000c70


	//   ....[2]....
        /*0118*/ 	.word	0x00000d00


	//   ....[3]....
        /*011c*/ 	.word	0x000019e0


	//   ....[4]....
        /*0120*/ 	.word	0x00001a70


	//   ....[5]....
        /*0124*/ 	.word	0x00002560


	//   ....[6]....
        /*0128*/ 	.word	0x000025f0


	//   ....[7]....
        /*012c*/ 	.word	0x00003100


	//   ....[8]....
        /*0130*/ 	.word	0x00003190


	//   ....[9]....
        /*0134*/ 	.word	0x00003bd0


	//   ....[10]....
        /*0138*/ 	.word	0x00003c60


	//   ....[11]....
        /*013c*/ 	.word	0x00004750


	//   ....[12]....
        /*0140*/ 	.word	0x000047e0


	//   ....[13]....
        /*0144*/ 	.word	0x000052a0


	//   ....[14]....
        /*0148*/ 	.word	0x00005330


	//   ....[15]....
        /*014c*/ 	.word	0x00005df0


	//   ....[16]....
        /*0150*/ 	.word	0x00005e80


	//----- nvinfo : EIATTR_VRC_CTA_INIT_COUNT
	.align		4
.L_53:
        /*0154*/ 	.byte	0x02, 0x4a
	.zero		1
	.zero		1


	//----- nvinfo : EIATTR_SYSCALL_OFFSETS
	.align		4
        /*0158*/ 	.byte	0x04, 0x46
        /*015a*/ 	.short	(.L_55 - .L_54)


	//   ....[0]....
.L_54:
        /*015c*/ 	.word	0x00000e00


	//   ....[1]....
        /*0160*/ 	.word	0x00000ff0


	//   ....[2]....
        /*0164*/ 	.word	0x000018d0


	//   ....[3]....
        /*0168*/ 	.word	0x00001b40


	//   ....[4]....
        /*016c*/ 	.word	0x00002450


	//   ....[5]....
        /*0170*/ 	.word	0x000026c0


	//   ....[6]....
        /*0174*/ 	.word	0x00002ff0


	//   ....[7]....
        /*0178*/ 	.word	0x00003260


	//   ....[8]....
        /*017c*/ 	.word	0x00003ac0


	//   ....[9]....
        /*0180*/ 	.word	0x00003d30


	//   ....[10]....
        /*0184*/ 	.word	0x00004640


	//   ....[11]....
        /*0188*/ 	.word	0x000048b0


	//   ....[12]....
        /*018c*/ 	.word	0x00005190


	//   ....[13]....
        /*0190*/ 	.word	0x00005400


	//   ....[14]....
        /*0194*/ 	.word	0x00005ce0


	//   ....[15]....
        /*0198*/ 	.word	0x00005f50


	//----- nvinfo : EIATTR_EXIT_INSTR_OFFSETS
	.align		4
.L_55:
        /*019c*/ 	.byte	0x04, 0x1c
        /*019e*/ 	.short	(.L_57 - .L_56)


	//   ....[0]....
.L_56:
        /*01a0*/ 	.word	0x00000100


	//   ....[1]....
        /*01a4*/ 	.word	0x00000390


	//   ....[2]....
        /*01a8*/ 	.word	0x00005490


	//   ....[3]....
        /*01ac*/ 	.word	0x00005520


	//   ....[4]....
        /*01b0*/ 	.word	0x00005600


	//   ....[5]....
        /*01b4*/ 	.word	0x00005cf0


	//   ....[6]....
        /*01b8*/ 	.word	0x00005d50


	//   ....[7]....
        /*01bc*/ 	.word	0x00005dd0


	//   ....[8]....
        /*01c0*/ 	.word	0x00005f60


	//   ....[9]....
        /*01c4*/ 	.word	0x00005fa0


	//----- nvinfo : EIATTR_CRS_STACK_SIZE
	.align		4
.L_57:
        /*01c8*/ 	.byte	0x04, 0x1e
        /*01ca*/ 	.short	(.L_59 - .L_58)
.L_58:
        /*01cc*/ 	.word	0x00000000


	//----- nvinfo : EIATTR_CBANK_PARAM_SIZE
	.align		4
.L_59:
        /*01d0*/ 	.byte	0x03, 0x19
        /*01d2*/ 	.short	0x0070


	//----- nvinfo : EIATTR_PARAM_CBANK
	.align		4
        /*01d4*/ 	.byte	0x04, 0x0a
        /*01d6*/ 	.short	(.L_61 - .L_60)
	.align		4
.L_60:
        /*01d8*/ 	.word	index@(.nv.constant0._Z11aStarKernelPiiiiP4NodeS_S_PjS_S_PbS_S_iS_)
        /*01dc*/ 	.short	0x0380
        /*01de*/ 	.short	0x0070


	//----- nvinfo : EIATTR_SW_WAR
	.align		4
.L_61:
        /*01e0*/ 	.byte	0x04, 0x36
        /*01e2*/ 	.short	(.L_63 - .L_62)
.L_62:
        /*01e4*/ 	.word	0x00000008
.L_63:


//--------------------- .nv.info._Z15initializeNodesP4Nodeii --------------------------
	.section	.nv.info._Z15initializeNodesP4Nodeii,"",@"SHT_CUDA_INFO"
	.sectionflags	@""
	.align	4


	//----- nvinfo : EIATTR_CUDA_API_VERSION
	.align		4
        /*0000*/ 	.byte	0x04, 0x37
        /*0002*/ 	.short	(.L_65 - .L_64)
.L_64:
        /*0004*/ 	.word	0x00000082


	//----- nvinfo : EIATTR_KPARAM_INFO
	.align		4
.L_65:
        /*0008*/ 	.byte	0x04, 0x17
        /*000a*/ 	.short	(.L_67 - .L_66)
.L_66:
        /*000c*/ 	.word	0x00000000
        /*0010*/ 	.short	0x0002
        /*0012*/ 	.short	0x000c
        /*0014*/ 	.byte	0x00, 0xf0, 0x11, 0x00


	//----- nvinfo : EIATTR_KPARAM_INFO
	.align		4
.L_67:
        /*0018*/ 	.byte	0x04, 0x17
        /*001a*/ 	.short	(.L_69 - .L_68)
.L_68:
        /*001c*/ 	.word	0x00000000
        /*0020*/ 	.short	0x0001
        /*0022*/ 	.short	0x0008
        /*0024*/ 	.byte	0x00, 0xf0, 0x11, 0x00


	//----- nvinfo : EIATTR_KPARAM_INFO
	.align		4
.L_69:
        /*0028*/ 	.byte	0x04, 0x17
        /*002a*/ 	.short	(.L_71 - .L_70)
.L_70:
        /*002c*/ 	.word	0x00000000
        /*0030*/ 	.short	0x0000
        /*0032*/ 	.short	0x0000
        /*0034*/ 	.byte	0x00, 0xf5, 0x21, 0x00


	//----- nvinfo : EIATTR_SPARSE_MMA_MASK
	.align		4
.L_71:
        /*0038*/ 	.byte	0x03, 0x50
        /*003a*/ 	.short	0x0000


	//----- nvinfo : EIATTR_MAXREG_COUNT
	.align		4
        /*003c*/ 	.byte	0x03, 0x1b
        /*003e*/ 	.short	0x00ff


	//----- nvinfo : EIATTR_MERCURY_ISA_VERSION
	.align		4
        /*0040*/ 	.byte	0x03, 0x5f
        /*0042*/ 	.short	0x0101


	//----- nvinfo : EIATTR_VRC_CTA_INIT_COUNT
	.align		4
        /*0044*/ 	.byte	0x02, 0x4a
	.zero		1
	.zero		1


	//----- nvinfo : EIATTR_EXIT_INSTR_OFFSETS
	.align		4
        /*0048*/ 	.byte	0x04, 0x1c
        /*004a*/ 	.short	(.L_73 - .L_72)


	//   ....[0]....
.L_72:
        /*004c*/ 	.word	0x00000080


	//   ....[1]....
        /*0050*/ 	.word	0x00000120


	//----- nvinfo : EIATTR_CBANK_PARAM_SIZE
	.align		4
.L_73:
        /*0054*/ 	.byte	0x03, 0x19
        /*0056*/ 	.short	0x0010


	//----- nvinfo : EIATTR_PARAM_CBANK
	.align		4
        /*0058*/ 	.byte	0x04, 0x0a
        /*005a*/ 	.short	(.L_75 - .L_74)
	.align		4
.L_74:
        /*005c*/ 	.word	index@(.nv.constant0._Z15initializeNodesP4Nodeii)
        /*0060*/ 	.short	0x0380
        /*0062*/ 	.short	0x0010


	//----- nvinfo : EIATTR_SW_WAR
	.align		4
.L_75:
        /*0064*/ 	.byte	0x04, 0x36
        /*0066*/ 	.short	(.L_77 - .L_76)
.L_76:
        /*0068*/ 	.word	0x00000008
.L_77:


//--------------------- .nv.callgraph             --------------------------
	.section	.nv.callgraph,"",@"SHT_CUDA_CALLGRAPH"
	.align	4
	.sectionentsize	8
	.align		4
        /*0000*/ 	.word	0x00000000
	.align		4
        /*0004*/ 	.word	0xffffffff
	.align		4
        /*0008*/ 	.word	index@(_Z11aStarKernelPiiiiP4NodeS_S_PjS_S_PbS_S_iS_)
	.align		4
        /*000c*/ 	.word	index@(vprintf)
	.align		4
        /*0010*/ 	.word	0x00000000
	.align		4
        /*0014*/ 	.word	0xfffffffe
	.align		4
        /*0018*/ 	.word	0x00000000
	.align		4
        /*001c*/ 	.word	0xfffffffd
	.align		4
        /*0020*/ 	.word	0x00000000
	.align		4
        /*0024*/ 	.word	0xfffffffc


//--------------------- .nv.constant4             --------------------------
	.section	.nv.constant4,"a",@progbits
	.align	8
	.align		8
.nv.constant4:
        /*0000*/ 	.dword	vprintf
	.align		8
        /*0008*/ 	.dword	$str
	.align		8
        /*0010*/ 	.dword	$str$1


//--------------------- .text._Z11aStarKernelPiiiiP4NodeS_S_PjS_S_PbS_S_iS_ --------------------------
	.section	.text._Z11aStarKernelPiiiiP4NodeS_S_PjS_S_PbS_S_iS_,"ax",@progbits
	.align	128
        .global         _Z11aStarKernelPiiiiP4NodeS_S_PjS_S_PbS_S_iS_
        .type           _Z11aStarKernelPiiiiP4NodeS_S_PjS_S_PbS_S_iS_,@function
        .size           _Z11aStarKernelPiiiiP4NodeS_S_PjS_S_PbS_S_iS_,(.L_x_126 - _Z11aStarKernelPiiiiP4NodeS_S_PjS_S_PbS_S_iS_)
        .other          _Z11aStarKernelPiiiiP4NodeS_S_PjS_S_PbS_S_iS_,@"STO_CUDA_ENTRY STV_DEFAULT"
_Z11aStarKernelPiiiiP4NodeS_S_PjS_S_PbS_S_iS_:
.text._Z11aStarKernelPiiiiP4NodeS_S_PjS_S_PbS_S_iS_:
[----:B------:R-:W0:Y:S08]  /*0000*/  LDC R1, c[0x0][0x37c] ;  /* 0x0000df00ff017b82 */ /* 0x000e300000000800 */
[----:B------:R-:W1:Y:S01]  /*0010*/  LDC R9, c[0x0][0x3e0] ;  /* 0x0000f800ff097b82 */ /* 0x000e620000000800 */
[----:B------:R-:W2:Y:S01]  /*0020*/  LDCU.64 UR36, c[0x0][0x358] ;  /* 0x00006b00ff2477ac */ /* 0x000ea20008000a00 */
[----:B0-----:R-:W-:-:S06]  /*0030*/  VIADD R1, R1, 0xfffffff8 ;  /* 0xfffffff801017836 */ /* 0x001fcc0000000000 */
[----:B------:R-:W1:Y:S02]  /*0040*/  LDC.64 R4, c[0x0][0x3a8] ;  /* 0x0000ea00ff047b82 */ /* 0x000e640000000a00 */
[----:B-1----:R-:W-:-:S06]  /*0050*/  IMAD.WIDE R4, R9, 0x4, R4 ;  /* 0x0000000409047825 */ /* 0x002fcc00078e0204 */
[----:B--2---:R-:W2:Y:S01]  /*0060*/  LDG.E R5, desc[UR36][R4.64] ;  /* 0x0000002404057981 */ /* 0x004ea2000c1e1900 */
[----:B------:R-:W0:Y:S01]  /*0070*/  LDCU UR5, c[0x0][0x2fc] ;  /* 0x00005f80ff0577ac */ /* 0x000e220008000800 */
[----:B------:R-:W1:Y:S01]  /*0080*/  S2UR UR6, SR_CTAID.X ;  /* 0x00000000000679c3 */ /* 0x000e620000002500 */
[----:B------:R-:W1:Y:S01]  /*0090*/  S2R R3, SR_TID.X ;  /* 0x0000000000037919 */ /* 0x000e620000002100 */
[----:B------:R-:W3:Y:S06]  /*00a0*/  LDCU UR4, c[0x0][0x2f8] ;  /* 0x00005f00ff0477ac */ /* 0x000eec0008000800 */
[----:B------:R-:W1:Y:S01]  /*00b0*/  LDC R0, c[0x0][0x360] ;  /* 0x0000d800ff007b82 */ /* 0x000e620000000800 */
[----:B---3--:R-:W-:-:S05]  /*00c0*/  IADD3 R16, P1, PT, R1, UR4, RZ ;  /* 0x0000000401107c10 */ /* 0x008fca000ff3e0ff */
[----:B0-----:R-:W-:Y:S02]  /*00d0*/  IMAD.X R2, RZ, RZ, UR5, P1 ;  /* 0x00000005ff027e24 */ /* 0x001fe400088e06ff */
[----:B-1----:R-:W-:-:S05]  /*00e0*/  IMAD R0, R0, UR6, R3 ;  /* 0x0000000600007c24 */ /* 0x002fca000f8e0203 */
[----:B--2---:R-:W-:-:S13]  /*00f0*/  ISETP.GE.AND P0, PT, R0, R5, PT ;  /* 0x000000050000720c */ /* 0x004fda0003f06270 */
[----:B------:R-:W-:Y:S05]  /*0100*/  @P0 EXIT ;  /* 0x000000000000094d */ /* 0x000fea0003800000 */
[----:B------:R-:W0:Y:S01]  /*0110*/  LDC.64 R4, c[0x0][0x3a0] ;  /* 0x0000e800ff047b82 */ /* 0x000e220000000a00 */
[----:B------:R-:W-:Y:S01]  /*0120*/  IMAD R3, R9, 0x186a0, R0 ;  /* 0x000186a009037824 */ /* 0x000fe200078e0200 */
[----:B------:R-:W1:Y:S01]  /*0130*/  S2R R8, SR_LANEID ;  /* 0x0000000000087919 */ /* 0x000e620000000000 */
[----:B------:R-:W-:Y:S02]  /*0140*/  VOTEU.ANY UR4, UPT, PT ;  /* 0x0000000000047886 */ /* 0x000fe400038e0100 */
[----:B------:R-:W-:-:S03]  /*0150*/  UFLO.U32 UR5, UR4 ;  /* 0x00000004000572bd */ /* 0x000fc600080e0000 */
[----:B------:R-:W2:Y:S08]  /*0160*/  LDC.64 R6, c[0x0][0x3e8] ;  /* 0x0000fa00ff067b82 */ /* 0x000eb00000000a00 */
[----:B------:R-:W3:Y:S01]  /*0170*/  LDC R0, c[0x0][0x390] ;  /* 0x0000e400ff007b82 */ /* 0x000ee20000000800 */
[----:B0-----:R-:W-:Y:S02]  /*0180*/  IMAD.WIDE R4, R3, 0x4, R4 ;  /* 0x0000000403047825 */ /* 0x001fe400078e0204 */
[----:B------:R-:W2:Y:S03]  /*0190*/  POPC R3, UR4 ;  /* 0x0000000400037d09 */ /* 0x000ea60008000000 */
[----:B------:R-:W3:Y:S01]  /*01a0*/  LDG.E R27, desc[UR36][R4.64] ;  /* 0x00000024041b7981 */ /* 0x000ee2000c1e1900 */
[----:B-1----:R-:W-:-:S13]  /*01b0*/  ISETP.EQ.U32.AND P0, PT, R8, UR5, PT ;  /* 0x0000000508007c0c */ /* 0x002fda000bf02070 */
[----:B--2---:R0:W-:Y:S01]  /*01c0*/  @P0 REDG.E.ADD.STRONG.GPU desc[UR36][R6.64], R3 ;  /* 0x000000030600098e */ /* 0x0041e2000c12e124 */
[----:B---3--:R-:W-:-:S13]  /*01d0*/  ISETP.NE.AND P0, PT, R27, R0, PT ;  /* 0x000000001b00720c */ /* 0x008fda0003f05270 */
[----:B0-----:R-:W-:Y:S05]  /*01e0*/  @P0 BRA `(.L_x_0) ;  /* 0x00000000006c0947 */ /* 0x001fea0003800000 */
[----:B------:R-:W0:Y:S01]  /*01f0*/  LDC.64 R12, c[0x0][0x388] ;  /* 0x0000e200ff0c7b82 */ /* 0x000e220000000a00 */
[----:B------:R-:W-:Y:S02]  /*0200*/  IMAD.MOV.U32 R6, RZ, RZ, 0x1 ;  /* 0x00000001ff067424 */ /* 0x000fe400078e00ff */
[----:B------:R-:W-:-:S05]  /*0210*/  HFMA2 R15, -RZ, RZ, 0, 0 ;  /* 0x00000000ff0f7431 */ /* 0x000fca00000001ff */
[----:B------:R-:W1:Y:S08]  /*0220*/  LDC.64 R4, c[0x0][0x3c8] ;  /* 0x0000f200ff047b82 */ /* 0x000e700000000a00 */
[----:B------:R-:W2:Y:S01]  /*0230*/  LDC.64 R2, c[0x0][0x3d8] ;  /* 0x0000f600ff027b82 */ /* 0x000ea20000000a00 */
[----:B0-----:R-:W-:-:S05]  /*0240*/  IMAD R12, R13, R12, RZ ;  /* 0x0000000c0d0c7224 */ /* 0x001fca00078e02ff */
[----:B------:R-:W-:-:S04]  /*0250*/  ISETP.GE.AND P0, PT, R12, 0x1, PT ;  /* 0x000000010c00780c */ /* 0x000fc80003f06270 */
[----:B------:R-:W-:Y:S02]  /*0260*/  ISETP.EQ.OR P0, PT, R0, -0x1, !P0 ;  /* 0xffffffff0000780c */ /* 0x000fe40004702670 */
[----:B------:R-:W-:-:S05]  /*0270*/  PRMT R0, R6, 0x7610, R0 ;  /* 0x0000761006007816 */ /* 0x000fca0000000000 */
[----:B-1----:R0:W-:Y:S06]  /*0280*/  STG.E.U8 desc[UR36][R4.64], R0 ;  /* 0x0000000004007986 */ /* 0x0021ec000c101124 */
[----:B--2---:R-:W-:Y:S05]  /*0290*/  @P0 BRA `(.L_x_1) ;  /* 0x0000000000380947 */ /* 0x004fea0003800000 */
[----:B------:R-:W1:Y:S01]  /*02a0*/  LDC.64 R10, c[0x0][0x398] ;  /* 0x0000e600ff0a7b82 */ /* 0x000e620000000a00 */
[----:B------:R-:W2:Y:S01]  /*02b0*/  LDCU UR4, c[0x0][0x390] ;  /* 0x00007200ff0477ac */ /* 0x000ea20008000800 */
[----:B------:R-:W-:-:S06]  /*02c0*/  IMAD.MOV.U32 R17, RZ, RZ, RZ ;  /* 0x000000ffff117224 */ /* 0x000fcc00078e00ff */
[----:B------:R-:W3:Y:S01]  /*02d0*/  LDC.64 R8, c[0x0][0x3d0] ;  /* 0x0000f400ff087b82 */ /* 0x000ee20000000a00 */
[----:B--2---:R-:W-:-:S07]  /*02e0*/  IMAD.U32 R13, RZ, RZ, UR4 ;  /* 0x00000004ff0d7e24 */ /* 0x004fce000f8e00ff */
.L_x_2:
[----:B0--3--:R-:W-:-:S04]  /*02f0*/  IMAD.WIDE.U32 R4, R17, 0x4, R8 ;  /* 0x0000000411047825 */ /* 0x009fc800078e0008 */
[----:B-1----:R-:W-:Y:S01]  /*0300*/  IMAD.WIDE R6, R13, 0x14, R10 ;  /* 0x000000140d067825 */ /* 0x002fe200078e020a */
[----:B------:R0:W-:Y:S04]  /*0310*/  STG.E desc[UR36][R4.64], R13 ;  /* 0x0000000d04007986 */ /* 0x0001e8000c101924 */
[----:B0-----:R-:W2:Y:S01]  /*0320*/  LDG.E R13, desc[UR36][R6.64+0x10] ;  /* 0x00001024060d7981 */ /* 0x001ea2000c1e1900 */
[----:B------:R-:W-:-:S05]  /*0330*/  VIADD R17, R17, 0x1 ;  /* 0x0000000111117836 */ /* 0x000fca0000000000 */
[----:B------:R-:W-:Y:S02]  /*0340*/  ISETP.GE.AND P0, PT, R17, R12, PT ;  /* 0x0000000c1100720c */ /* 0x000fe40003f06270 */
[----:B------:R-:W-:Y:S02]  /*0350*/  MOV R15, R17 ;  /* 0x00000011000f7202 */ /* 0x000fe40000000f00 */
[----:B--2---:R-:W-:-:S13]  /*0360*/  ISETP.NE.AND P1, PT, R13, -0x1, PT ;  /* 0xffffffff0d00780c */ /* 0x004fda0003f25270 */
[----:B------:R-:W-:Y:S05]  /*0370*/  @!P0 BRA P1, `(.L_x_2) ;  /* 0xfffffffc00dc8947 */ /* 0x000fea000083ffff */
.L_x_1:
[----:B------:R-:W-:Y:S01]  /*0380*/  STG.E desc[UR36][R2.64], R15 ;  /* 0x0000000f02007986 */ /* 0x000fe2000c101924 */
[----:B------:R-:W-:Y:S05]  /*0390*/  EXIT ;  /* 0x000000000000794d */ /* 0x000fea0003800000 */
.L_x_0:
[----:B------:R-:W0:Y:S08]  /*03a0*/  LDC R3, c[0x0][0x388] ;  /* 0x0000e200ff037b82 */ /* 0x000e300000000800 */
[----:B------:R-:W1:Y:S01]  /*03b0*/  LDC.64 R4, c[0x0][0x398] ;  /* 0x0000e600ff047b82 */ /* 0x000e620000000a00 */
[----:B------:R-:W-:-:S07]  /*03c0*/  IMAD.MOV.U32 R10, RZ, RZ, RZ ;  /* 0x000000ffff0a7224 */ /* 0x000fce00078e00ff */
[----:B------:R-:W2:Y:S01]  /*03d0*/  LDC R12, c[0x0][0x38c] ;  /* 0x0000e300ff0c7b82 */ /* 0x000ea20000000800 */
[----:B0-----:R-:W-:-:S04]  /*03e0*/  IABS R6, R3 ;  /* 0x0000000300067213 */ /* 0x001fc80000000000 */
[----:B------:R-:W0:Y:S01]  /*03f0*/  I2F.RP R7, R6 ;  /* 0x0000000600077306 */ /* 0x000e220000209400 */
[----:B-1----:R-:W-:-:S05]  /*0400*/  IMAD.WIDE R8, R27, 0x14, R4 ;  /* 0x000000141b087825 */ /* 0x002fca00078e0204 */
[----:B------:R1:W5:Y:S01]  /*0410*/  LDG.E R26, desc[UR36][R8.64+0x4] ;  /* 0x00000424081a7981 */ /* 0x000362000c1e1900 */
[----:B------:R-:W-:Y:S01]  /*0420*/  IMAD.SHL.U32 R22, R3, 0x2, RZ ;  /* 0x0000000203167824 */ /* 0x000fe200078e00ff */
[----:B------:R-:W-:Y:S01]  /*0430*/  BSSY B6, `(.L_x_3) ;  /* 0x00000bd000067945 */ /* 0x000fe20003800000 */
[----:B0-----:R-:W0:Y:S03]  /*0440*/  MUFU.RCP R7, R7 ;  /* 0x0000000700077308 */ /* 0x001e260000001000 */
[----:B------:R-:W-:Y:S02]  /*0450*/  I2FP.F32.S32 R22, R22 ;  /* 0x0000001600167245 */ /* 0x000fe40000201400 */
[----:B-1----:R-:W-:Y:S01]  /*0460*/  IABS R9, R27 ;  /* 0x0000001b00097213 */ /* 0x002fe20000000000 */
[----:B0-----:R-:W-:-:S06]  /*0470*/  VIADD R11, R7, 0xffffffe ;  /* 0x0ffffffe070b7836 */ /* 0x001fcc0000000000 */
[----:B------:R-:W0:Y:S02]  /*0480*/  F2I.FTZ.U32.TRUNC.NTZ R11, R11 ;  /* 0x0000000b000b7305 */ /* 0x000e24000021f000 */
[----:B0-----:R-:W-:-:S04]  /*0490*/  IMAD.MOV R13, RZ, RZ, -R11 ;  /* 0x000000ffff0d7224 */ /* 0x001fc800078e0a0b */
[----:B------:R-:W-:-:S04]  /*04a0*/  IMAD R13, R13, R6, RZ ;  /* 0x000000060d0d7224 */ /* 0x000fc800078e02ff */
[----:B------:R-:W-:Y:S01]  /*04b0*/  IMAD.HI.U32 R10, R11, R13, R10 ;  /* 0x0000000d0b0a7227 */ /* 0x000fe200078e000a */
[----:B------:R-:W-:-:S05]  /*04c0*/  LOP3.LUT R11, RZ, R3, RZ, 0x33, !PT ;  /* 0x00000003ff0b7212 */ /* 0x000fca00078e33ff */
[----:B------:R-:W-:-:S05]  /*04d0*/  IMAD.HI.U32 R8, R10, R9, RZ ;  /* 0x000000090a087227 */ /* 0x000fca00078e00ff */
[----:B------:R-:W-:-:S05]  /*04e0*/  IADD3 R7, PT, PT, -R8, RZ, RZ ;  /* 0x000000ff08077210 */ /* 0x000fca0007ffe1ff */
[----:B------:R-:W-:-:S05]  /*04f0*/  IMAD R7, R6, R7, R9 ;  /* 0x0000000706077224 */ /* 0x000fca00078e0209 */
[----:B------:R-:W-:-:S13]  /*0500*/  ISETP.GT.U32.AND P1, PT, R6, R7, PT ;  /* 0x000000070600720c */ /* 0x000fda0003f24070 */
[----:B------:R-:W-:Y:S02]  /*0510*/  @!P1 IMAD.IADD R7, R7, 0x1, -R6 ;  /* 0x0000000107079824 */ /* 0x000fe400078e0a06 */
[----:B------:R-:W-:Y:S01]  /*0520*/  @!P1 VIADD R8, R8, 0x1 ;  /* 0x0000000108089836 */ /* 0x000fe20000000000 */
[----:B------:R-:W-:Y:S02]  /*0530*/  ISETP.NE.AND P1, PT, R3, RZ, PT ;  /* 0x000000ff0300720c */ /* 0x000fe40003f25270 */
[----:B------:R-:W-:Y:S02]  /*0540*/  ISETP.GE.U32.AND P0, PT, R7, R6, PT ;  /* 0x000000060700720c */ /* 0x000fe40003f06070 */
[----:B------:R-:W-:-:S04]  /*0550*/  LOP3.LUT R7, R27, R3, RZ, 0x3c, !PT ;  /* 0x000000031b077212 */ /* 0x000fc800078e3cff */
[----:B------:R-:W-:Y:S01]  /*0560*/  ISETP.GE.AND P2, PT, R7, RZ, PT ;  /* 0x000000ff0700720c */ /* 0x000fe20003f46270 */
[----:B------:R-:W-:-:S04]  /*0570*/  IMAD R7, R3, R3, RZ ;  /* 0x0000000303077224 */ /* 0x000fc800078e02ff */
[----:B--2---:R-:W-:Y:S02]  /*0580*/  IMAD R7, R12, R12, R7 ;  /* 0x0000000c0c077224 */ /* 0x004fe400078e0207 */
[----:B------:R-:W-:-:S03]  /*0590*/  @P0 VIADD R8, R8, 0x1 ;  /* 0x0000000108080836 */ /* 0x000fc60000000000 */
[----:B------:R-:W-:-:S03]  /*05a0*/  I2FP.F32.U32 R19, R7 ;  /* 0x0000000700137245 */ /* 0x000fc60000201000 */
[----:B------:R-:W-:-:S04]  /*05b0*/  @!P2 IADD3 R8, PT, PT, -R8, RZ, RZ ;  /* 0x000000ff0808a210 */ /* 0x000fc80007ffe1ff */
[----:B------:R-:W-:-:S04]  /*05c0*/  SEL R25, R11, R8, !P1 ;  /* 0x000000080b197207 */ /* 0x000fc80004800000 */
[----:B------:R-:W-:Y:S01]  /*05d0*/  ISETP.GT.AND P0, PT, R25, R12, PT ;  /* 0x0000000c1900720c */ /* 0x000fe20003f04270 */
[----:B------:R-:W-:-:S03]  /*05e0*/  IMAD.MOV R24, RZ, RZ, -R25 ;  /* 0x000000ffff187224 */ /* 0x000fc600078e0a19 */
[----:B------:R-:W-:Y:S01]  /*05f0*/  ISETP.GT.AND P3, PT, R25, RZ, !P0 ;  /* 0x000000ff1900720c */ /* 0x000fe20004764270 */
[----:B------:R-:W-:-:S03]  /*0600*/  IMAD R24, R3, R24, R27 ;  /* 0x0000001803187224 */ /* 0x000fc600078e021b */
[----:B------:R-:W-:Y:S02]  /*0610*/  P2R R30, PR, RZ, 0x8 ;  /* 0x00000008ff1e7803 */ /* 0x000fe40000000000 */
[----:B------:R-:W-:-:S04]  /*0620*/  LOP3.LUT R23, R24, R3, RZ, 0xfc, !PT ;  /* 0x0000000318177212 */ /* 0x000fc800078efcff */
[----:B------:R-:W-:-:S13]  /*0630*/  ISETP.LT.OR P0, PT, R23, RZ, !P3 ;  /* 0x000000ff1700720c */ /* 0x000fda0005f01670 */
[----:B------:R-:W-:Y:S05]  /*0640*/  @P0 BRA `(.L_x_4) ;  /* 0x00000008006c0947 */ /* 0x000fea0003800000 */
[----:B------:R-:W0:Y:S01]  /*0650*/  LDC.64 R8, c[0x0][0x380] ;  /* 0x0000e000ff087b82 */ /* 0x000e220000000a00 */
[----:B------:R-:W-:-:S04]  /*0660*/  VIADD R7, R25, 0xffffffff ;  /* 0xffffffff19077836 */ /* 0x000fc80000000000 */
[----:B------:R-:W-:-:S04]  /*0670*/  IMAD R7, R7, R3, R24 ;  /* 0x0000000307077224 */ /* 0x000fc800078e0218 */
[----:B0-----:R-:W-:-:S06]  /*0680*/  IMAD.WIDE R8, R7, 0x4, R8 ;  /* 0x0000000407087825 */ /* 0x001fcc00078e0208 */
[----:B------:R-:W2:Y:S02]  /*0690*/  LDG.E R8, desc[UR36][R8.64] ;  /* 0x0000002408087981 */ /* 0x000ea4000c1e1900 */
[----:B--2---:R-:W-:-:S13]  /*06a0*/  ISETP.NE.AND P0, PT, R8, RZ, PT ;  /* 0x000000ff0800720c */ /* 0x004fda0003f05270 */
[----:B------:R-:W-:Y:S05]  /*06b0*/  @P0 BRA `(.L_x_4) ;  /* 0x0000000800500947 */ /* 0x000fea0003800000 */
[----:B------:R-:W-:-:S05]  /*06c0*/  IMAD.WIDE R4, R7, 0x14, R4 ;  /* 0x0000001407047825 */ /* 0x000fca00078e0204 */
[----:B------:R0:W5:Y:S01]  /*06d0*/  LDG.E R8, desc[UR36][R4.64+0x4] ;  /* 0x0000042404087981 */ /* 0x000162000c1e1900 */
[----:B------:R-:W-:Y:S01]  /*06e0*/  BSSY B0, `(.L_x_5) ;  /* 0x0000008000007945 */ /* 0x000fe20003800000 */
[----:B-----5:R-:W-:-:S07]  /*06f0*/  FADD R13, R26, 1 ;  /* 0x3f8000001a0d7421 */ /* 0x020fce0000000000 */
.L_x_6:
[-C--:B------:R-:W-:Y:S01]  /*0700*/  FMNMX R9, R13, R8.reuse, PT ;  /* 0x000000080d097209 */ /* 0x080fe20003800000 */
[----:B------:R-:W-:Y:S05]  /*0710*/  YIELD ;  /* 0x0000000000007946 */ /* 0x000fea0003800000 */
[----:B------:R-:W2:Y:S02]  /*0720*/  ATOMG.E.CAS.STRONG.GPU PT, R9, [R4+0x4], R8, R9 ;  /* 0x00000408040973a9 */ /* 0x000ea400001ee109 */
[----:B--2---:R-:W-:Y:S02]  /*0730*/  ISETP.NE.AND P0, PT, R9, R8, PT ;  /* 0x000000080900720c */ /* 0x004fe40003f05270 */
[----:B------:R-:W-:-:S11]  /*0740*/  MOV R8, R9 ;  /* 0x0000000900087202 */ /* 0x000fd60000000f00 */
[----:B------:R-:W-:Y:S05]  /*0750*/  @P0 BRA `(.L_x_6) ;  /* 0xfffffffc00e80947 */ /* 0x000fea000383ffff */
[----:B------:R-:W-:Y:S05]  /*0760*/  BSYNC B0 ;  /* 0x0000000000007941 */ /* 0x000fea0003800000 */
.L_x_5:
[----:B------:R-:W-:-:S13]  /*0770*/  FSETP.GEU.AND P0, PT, R13, R8, PT ;  /* 0x000000080d00720b */ /* 0x000fda0003f0e000 */
[----:B------:R-:W-:Y:S05]  /*0780*/  @P0 BRA `(.L_x_4) ;  /* 0x00000008001c0947 */ /* 0x000fea0003800000 */
[----:B------:R-:W-:Y:S01]  /*0790*/  IABS R9, R7 ;  /* 0x0000000700097213 */ /* 0x000fe20000000000 */
[----:B------:R1:W-:Y:S01]  /*07a0*/  STG.E desc[UR36][R4.64+0x4], R13 ;  /* 0x0000040d04007986 */ /* 0x0003e2000c101924 */
[----:B------:R-:W-:-:S03]  /*07b0*/  IABS R15, R0 ;  /* 0x00000000000f7213 */ /* 0x000fc60000000000 */
[C---:B------:R-:W-:Y:S01]  /*07c0*/  IMAD.HI.U32 R8, R10.reuse, R9, RZ ;  /* 0x000000090a087227 */ /* 0x040fe200078e00ff */
[----:B------:R1:W-:Y:S03]  /*07d0*/  STG.E desc[UR36][R4.64], R7 ;  /* 0x0000000704007986 */ /* 0x0003e6000c101924 */
[----:B------:R-:W-:Y:S01]  /*07e0*/  IMAD.HI.U32 R10, R10, R15, RZ ;  /* 0x0000000f0a0a7227 */ /* 0x000fe200078e00ff */
[----:B------:R1:W-:Y:S03]  /*07f0*/  STG.E desc[UR36][R4.64+0x10], R27 ;  /* 0x0000101b04007986 */ /* 0x0003e6000c101924 */
[----:B------:R-:W-:Y:S02]  /*0800*/  IMAD.MOV R12, RZ, RZ, -R8 ;  /* 0x000000ffff0c7224 */ /* 0x000fe400078e0a08 */
[----:B------:R-:W-:-:S02]  /*0810*/  IMAD.MOV R14, RZ, RZ, -R10 ;  /* 0x000000ffff0e7224 */ /* 0x000fc400078e0a0a */
[C---:B------:R-:W-:Y:S02]  /*0820*/  IMAD R9, R6.reuse, R12, R9 ;  /* 0x0000000c06097224 */ /* 0x040fe400078e0209 */
[----:B------:R-:W-:-:S03]  /*0830*/  IMAD R15, R6, R14, R15 ;  /* 0x0000000e060f7224 */ /* 0x000fc600078e020f */
[C---:B------:R-:W-:Y:S02]  /*0840*/  ISETP.GT.U32.AND P5, PT, R6.reuse, R9, PT ;  /* 0x000000090600720c */ /* 0x040fe40003fa4070 */
[----:B------:R-:W-:-:S11]  /*0850*/  ISETP.GT.U32.AND P4, PT, R6, R15, PT ;  /* 0x0000000f0600720c */ /* 0x000fd60003f84070 */
[----:B------:R-:W-:Y:S02]  /*0860*/  @!P5 IMAD.IADD R9, R9, 0x1, -R6 ;  /* 0x000000010909d824 */ /* 0x000fe400078e0a06 */
[-C--:B------:R-:W-:Y:S01]  /*0870*/  @!P4 IADD3 R15, PT, PT, R15, -R6.reuse, RZ ;  /* 0x800000060f0fc210 */ /* 0x080fe20007ffe0ff */
[----:B------:R-:W-:Y:S02]  /*0880*/  @!P5 VIADD R8, R8, 0x1 ;  /* 0x000000010808d836 */ /* 0x000fe40000000000 */
[-C--:B------:R-:W-:Y:S01]  /*0890*/  ISETP.GE.U32.AND P3, PT, R9, R6.reuse, PT ;  /* 0x000000060900720c */ /* 0x080fe20003f66070 */
[----:B------:R-:W-:Y:S01]  /*08a0*/  @!P4 VIADD R10, R10, 0x1 ;  /* 0x000000010a0ac836 */ /* 0x000fe20000000000 */
[----:B------:R-:W-:Y:S02]  /*08b0*/  ISETP.GE.U32.AND P2, PT, R15, R6, PT ;  /* 0x000000060f00720c */ /* 0x000fe40003f46070 */
[-C--:B------:R-:W-:Y:S02]  /*08c0*/  LOP3.LUT R6, R7, R3.reuse, RZ, 0x3c, !PT ;  /* 0x0000000307067212 */ /* 0x080fe400078e3cff */
[----:B------:R-:W-:-:S02]  /*08d0*/  LOP3.LUT R9, R0, R3, RZ, 0x3c, !PT ;  /* 0x0000000300097212 */ /* 0x000fc400078e3cff */
[----:B------:R-:W-:Y:S02]  /*08e0*/  ISETP.GE.AND P0, PT, R6, RZ, PT ;  /* 0x000000ff0600720c */ /* 0x000fe40003f06270 */
[----:B------:R-:W-:-:S03]  /*08f0*/  ISETP.GE.AND P5, PT, R9, RZ, PT ;  /* 0x000000ff0900720c */ /* 0x000fc60003fa6270 */
[----:B------:R-:W-:Y:S02]  /*0900*/  @P3 VIADD R8, R8, 0x1 ;  /* 0x0000000108083836 */ /* 0x000fe40000000000 */
[----:B------:R-:W-:-:S06]  /*0910*/  @P2 IADD3 R10, PT, PT, R10, 0x1, RZ ;  /* 0x000000010a0a2810 */ /* 0x000fcc0007ffe0ff */
[----:B------:R-:W-:Y:S02]  /*0920*/  @!P0 IMAD.MOV R8, RZ, RZ, -R8 ;  /* 0x000000ffff088224 */ /* 0x000fe400078e0a08 */
[----:B------:R-:W-:-:S03]  /*0930*/  @!P5 IMAD.MOV R10, RZ, RZ, -R10 ;  /* 0x000000ffff0ad224 */ /* 0x000fc600078e0a0a */
[C---:B------:R-:W-:Y:S02]  /*0940*/  SEL R9, R11.reuse, R8, !P1 ;  /* 0x000000080b097207 */ /* 0x040fe40004800000 */
[----:B------:R-:W-:-:S03]  /*0950*/  SEL R10, R11, R10, !P1 ;  /* 0x0000000a0b0a7207 */ /* 0x000fc60004800000 */
[----:B------:R-:W-:Y:S02]  /*0960*/  IMAD.MOV R6, RZ, RZ, -R9 ;  /* 0x000000ffff067224 */ /* 0x000fe400078e0a09 */
[----:B------:R-:W-:Y:S01]  /*0970*/  IMAD R0, R10, R3, -R0 ;  /* 0x000000030a007224 */ /* 0x000fe200078e0a00 */
[----:B------:R-:W-:Y:S01]  /*0980*/  IADD3 R10, PT, PT, R9, -R10, RZ ;  /* 0x8000000a090a7210 */ /* 0x000fe20007ffe0ff */
[----:B------:R-:W-:Y:S02]  /*0990*/  IMAD R3, R3, R6, R7 ;  /* 0x0000000603037224 */ /* 0x000fe400078e0207 */
[----:B------:R1:W2:Y:S01]  /*09a0*/  MUFU.RSQ R6, R19 ;  /* 0x0000001300067308 */ /* 0x0002a20000001400 */
[----:B------:R-:W-:Y:S01]  /*09b0*/  IABS R10, R10 ;  /* 0x0000000a000a7213 */ /* 0x000fe20000000000 */
[----:B------:R-:W-:-:S05]  /*09c0*/  IMAD.IADD R0, R3, 0x1, R0 ;  /* 0x0000000103007824 */ /* 0x000fca00078e0200 */
[----:B------:R-:W-:Y:S01]  /*09d0*/  IABS R3, R0 ;  /* 0x0000000000037213 */ /* 0x000fe20000000000 */
[----:B------:R-:W-:-:S04]  /*09e0*/  IMAD.MOV.U32 R0, RZ, RZ, R10 ;  /* 0x000000ffff007224 */ /* 0x000fc800078e000a */
[----:B------:R-:W-:Y:S01]  /*09f0*/  IMAD.IADD R0, R0, 0x1, R3 ;  /* 0x0000000100007824 */ /* 0x000fe200078e0203 */
[----:B------:R-:W-:-:S04]  /*0a00*/  IADD3 R3, PT, PT, R19, -0xd000000, RZ ;  /* 0xf300000013037810 */ /* 0x000fc80007ffe0ff */
[----:B------:R-:W-:Y:S02]  /*0a10*/  I2FP.F32.S32 R0, R0 ;  /* 0x0000000000007245 */ /* 0x000fe40000201400 */
[----:B------:R-:W-:-:S03]  /*0a20*/  ISETP.GT.U32.AND P0, PT, R3, 0x727fffff, PT ;  /* 0x727fffff0300780c */ /* 0x000fc60003f04070 */
[----:B------:R-:W-:Y:S01]  /*0a30*/  FADD R11, R13, R0 ;  /* 0x000000000d0b7221 */ /* 0x000fe20000000000 */
[----:B------:R1:W-:Y:S04]  /*0a40*/  STG.E desc[UR36][R4.64+0x8], R0 ;  /* 0x0000080004007986 */ /* 0x0003e8000c101924 */
[----:B------:R1:W-:Y:S05]  /*0a50*/  STG.E desc[UR36][R4.64+0xc], R11 ;  /* 0x00000c0b04007986 */ /* 0x0003ea000c101924 */
[----:B--2---:R-:W-:Y:S05]  /*0a60*/  @!P0 BRA `(.L_x_7) ;  /* 0x0000000000148947 */ /* 0x004fea0003800000 */
[----:B------:R-:W-:Y:S01]  /*0a70*/  BSSY.RECONVERGENT B0, `(.L_x_8) ;  /* 0x0000003000007945 */ /* 0x000fe20003800200 */
[----:B-1----:R-:W-:-:S07]  /*0a80*/  MOV R0, 0xaa0 ;  /* 0x00000aa000007802 */ /* 0x002fce0000000f00 */
[----:B0-----:R-:W-:Y:S05]  /*0a90*/  CALL.REL.NOINC `($__internal_0_$__cuda_sm20_sqrt_rn_f32_slowpath) ;  /* 0x0000005400447944 */ /* 0x001fea0003c00000 */
[----:B------:R-:W-:Y:S05]  /*0aa0*/  BSYNC.RECONVERGENT B0 ;  /* 0x0000000000007941 */ /* 0x000fea0003800200 */
.L_x_8:
[----:B------:R-:W-:Y:S05]  /*0ab0*/  BRA `(.L_x_9) ;  /* 0x0000000000107947 */ /* 0x000fea0003800000 */
.L_x_7:
[----:B-1----:R-:W-:Y:S01]  /*0ac0*/  FMUL.FTZ R0, R19, R6 ;  /* 0x0000000613007220 */ /* 0x002fe20000410000 */
[----:B------:R-:W-:-:S03]  /*0ad0*/  FMUL.FTZ R6, R6, 0.5 ;  /* 0x3f00000006067820 */ /* 0x000fc60000410000 */
[----:B------:R-:W-:-:S04]  /*0ae0*/  FFMA R3, -R0, R0, R19 ;  /* 0x0000000000037223 */ /* 0x000fc80000000113 */
[----:B------:R-:W-:-:S07]  /*0af0*/  FFMA R6, R3, R6, R0 ;  /* 0x0000000603067223 */ /* 0x000fce0000000000 */
.L_x_9:
[--C-:B------:R-:W-:Y:S01]  /*0b00*/  FADD R8, R22, -R6.reuse ;  /* 0x8000000616087221 */ /* 0x100fe20000000000 */
[----:B------:R-:W-:Y:S01]  /*0b10*/  FADD R3, R11, -R6 ;  /* 0x800000060b037221 */ /* 0x000fe20000000000 */
[----:B------:R-:W-:Y:S02]  /*0b20*/  BSSY.RECONVERGENT B2, `(.L_x_10) ;  /* 0x000000d000027945 */ /* 0x000fe40003800200 */
[----:B------:R-:W0:Y:S08]  /*0b30*/  MUFU.RCP R0, R8 ;  /* 0x0000000800007308 */ /* 0x000e300000001000 */
[----:B------:R-:W1:Y:S01]  /*0b40*/  FCHK P0, R3, R8 ;  /* 0x0000000803007302 */ /* 0x000e620000000000 */
[----:B0-----:R-:W-:-:S04]  /*0b50*/  FFMA R5, -R8, R0, 1 ;  /* 0x3f80000008057423 */ /* 0x001fc80000000100 */
[----:B------:R-:W-:-:S04]  /*0b60*/  FFMA R0, R0, R5, R0 ;  /* 0x0000000500007223 */ /* 0x000fc80000000000 */
[----:B------:R-:W-:-:S04]  /*0b70*/  FFMA R5, R3, R0, RZ ;  /* 0x0000000003057223 */ /* 0x000fc800000000ff */
[----:B------:R-:W-:-:S04]  /*0b80*/  FFMA R4, -R8, R5, R3 ;  /* 0x0000000508047223 */ /* 0x000fc80000000103 */
[----:B------:R-:W-:Y:S01]  /*0b90*/  FFMA R4, R0, R4, R5 ;  /* 0x0000000400047223 */ /* 0x000fe20000000005 */
[----:B-1----:R-:W-:Y:S06]  /*0ba0*/  @!P0 BRA `(.L_x_11) ;  /* 0x0000000000108947 */ /* 0x002fec0003800000 */
[----:B------:R-:W-:Y:S01]  /*0bb0*/  IMAD.MOV.U32 R0, RZ, RZ, R8 ;  /* 0x000000ffff007224 */ /* 0x000fe200078e0008 */
[----:B------:R-:W-:-:S07]  /*0bc0*/  MOV R4, 0xbe0 ;  /* 0x00000be000047802 */ /* 0x000fce0000000f00 */
[----:B------:R-:W-:Y:S05]  /*0bd0*/  CALL.REL.NOINC `($__internal_1_$__cuda_sm3x_div_rn_noftz_f32_slowpath) ;  /* 0x00000054004c7944 */ /* 0x000fea0003c00000 */
[----:B------:R-:W-:-:S07]  /*0be0*/  IMAD.MOV.U32 R4, RZ, RZ, R0 ;  /* 0x000000ffff047224 */ /* 0x000fce00078e0000 */
.L_x_11:
[----:B------:R-:W-:Y:S05]  /*0bf0*/  BSYNC.RECONVERGENT B2 ;  /* 0x0000000000027941 */ /* 0x000fea0003800200 */
.L_x_10:
[----:B------:R-:W0:Y:S01]  /*0c00*/  LDC R0, c[0x0][0x3e0] ;  /* 0x0000f800ff007b82 */ /* 0x000e220000000800 */
[----:B------:R-:W-:-:S04]  /*0c10*/  FMUL R4, R4, 9 ;  /* 0x4110000004047820 */ /* 0x000fc80000400000 */
[----:B------:R-:W1:Y:S02]  /*0c20*/  F2I.TRUNC.NTZ R3, R4 ;  /* 0x0000000400037305 */ /* 0x000e64000020f100 */
[----:B-1----:R-:W-:-:S04]  /*0c30*/  VIMNMX R3, PT, PT, R3, 0x9, PT ;  /* 0x0000000903037848 */ /* 0x002fc80003fe0100 */
[----:B0-----:R-:W-:-:S13]  /*0c40*/  ISETP.NE.AND P0, PT, R3, R0, PT ;  /* 0x000000000300720c */ /* 0x001fda0003f05270 */
[----:B------:R-:W-:Y:S05]  /*0c50*/  @P0 BRA `(.L_x_12) ;  /* 0x0000000000700947 */ /* 0x000fea0003800000 */
[----:B------:R-:W0:Y:S01]  /*0c60*/  S2R R3, SR_LANEID ;  /* 0x0000000000037919 */ /* 0x000e220000000000 */
[----:B------:R-:W-:Y:S01]  /*0c70*/  VOTEU.ANY UR4, UPT, PT ;  /* 0x0000000000047886 */ /* 0x000fe200038e0100 */
[----:B------:R-:W1:Y:S01]  /*0c80*/  LDC.64 R4, c[0x0][0x3c0] ;  /* 0x0000f000ff047b82 */ /* 0x000e620000000a00 */
[----:B------:R-:W0:Y:S08]  /*0c90*/  FLO.U32 R6, UR4 ;  /* 0x0000000400067d00 */ /* 0x000e3000080e0000 */
[----:B------:R-:W1:Y:S01]  /*0ca0*/  POPC R11, UR4 ;  /* 0x00000004000b7d09 */ /* 0x000e620008000000 */
[----:B0-----:R-:W-:-:S13]  /*0cb0*/  ISETP.EQ.U32.AND P0, PT, R6, R3, PT ;  /* 0x000000030600720c */ /* 0x001fda0003f02070 */
[----:B-1----:R-:W2:Y:S01]  /*0cc0*/  @P0 ATOMG.E.ADD.STRONG.GPU PT, R5, desc[UR36][R4.64], R11 ;  /* 0x8000000b040509a8 */ /* 0x002ea200081ef124 */
[----:B------:R-:W0:Y:S02]  /*0cd0*/  S2R R8, SR_LTMASK ;  /* 0x0000000000087919 */ /* 0x000e240000003900 */
[----:B0-----:R-:W-:-:S06]  /*0ce0*/  LOP3.LUT R10, R8, UR4, RZ, 0xc0, !PT ;  /* 0x00000004080a7c12 */ /* 0x001fcc000f8ec0ff */
[----:B------:R-:W0:Y:S01]  /*0cf0*/  POPC R10, R10 ;  /* 0x0000000a000a7309 */ /* 0x000e220000000000 */
[----:B--2---:R-:W0:Y:S02]  /*0d00*/  SHFL.IDX PT, R3, R5, R6, 0x1f ;  /* 0x00001f0605037589 */ /* 0x004e2400000e0000 */
[----:B0-----:R-:W-:-:S05]  /*0d10*/  IMAD.IADD R3, R3, 0x1, R10 ;  /* 0x0000000103037824 */ /* 0x001fca00078e020a */
[----:B------:R-:W-:-:S13]  /*0d20*/  ISETP.GT.AND P0, PT, R3, 0x1869f, PT ;  /* 0x0001869f0300780c */ /* 0x000fda0003f04270 */
[----:B------:R-:W0:Y:S02]  /*0d30*/  @!P0 LDC.64 R8, c[0x0][0x3b8] ;  /* 0x0000ee00ff088b82 */ /* 0x000e240000000a00 */
[----:B0-----:R-:W-:-:S05]  /*0d40*/  @!P0 IMAD.WIDE R8, R3, 0x4, R8 ;  /* 0x0000000403088825 */ /* 0x001fca00078e0208 */
[----:B------:R1:W-:Y:S01]  /*0d50*/  @!P0 STG.E desc[UR36][R8.64], R7 ;  /* 0x0000000708008986 */ /* 0x0003e2000c101924 */
[----:B------:R-:W-:Y:S05]  /*0d60*/  @!P0 BRA `(.L_x_4) ;  /* 0x0000000000a48947 */ /* 0x000fea0003800000 */
[----:B-1----:R-:W-:Y:S01]  /*0d70*/  MOV R8, 0x0 ;  /* 0x0000000000087802 */ /* 0x002fe20000000f00 */
[----:B------:R0:W-:Y:S01]  /*0d80*/  STL [R1], R0 ;  /* 0x0000000001007387 */ /* 0x0001e20000100800 */
[----:B------:R-:W1:Y:S01]  /*0d90*/  LDCU.64 UR4, c[0x4][0x8] ;  /* 0x01000100ff0477ac */ /* 0x000e620008000a00 */
[----:B------:R-:W-:Y:S02]  /*0da0*/  IMAD.MOV.U32 R6, RZ, RZ, R16 ;  /* 0x000000ffff067224 */ /* 0x000fe400078e0010 */
[----:B------:R-:W-:Y:S01]  /*0db0*/  IMAD.MOV.U32 R7, RZ, RZ, R2 ;  /* 0x000000ffff077224 */ /* 0x000fe200078e0002 */
[----:B------:R-:W2:Y:S01]  /*0dc0*/  LDC.64 R8, c[0x4][R8] ;  /* 0x0100000008087b82 */ /* 0x000ea20000000a00 */
[----:B-1----:R-:W-:Y:S01]  /*0dd0*/  MOV R4, UR4 ;  /* 0x0000000400047c02 */ /* 0x002fe20008000f00 */
[----:B0-----:R-:W-:-:S07]  /*0de0*/  IMAD.U32 R5, RZ, RZ, UR5 ;  /* 0x00000005ff057e24 */ /* 0x001fce000f8e00ff */
[----:B------:R-:W-:-:S07]  /*0df0*/  LEPC R20, `(.L_x_13) ;  /* 0x000000001014794e */ /* 0x000fce0000000000 */
[----:B--2---:R-:W-:Y:S05]  /*0e00*/  CALL.ABS.NOINC R8 ;  /* 0x0000000008007343 */ /* 0x004fea0003c00000 */
.L_x_13:
[----:B------:R-:W-:Y:S05]  /*0e10*/  BRA `(.L_x_4) ;  /* 0x0000000000787947 */ /* 0x000fea0003800000 */
.L_x_12:
[----:B------:R-:W0:Y:S01]  /*0e20*/  LDC.64 R4, c[0x0][0x3a8] ;  /* 0x0000ea00ff047b82 */ /* 0x000e220000000a00 */
[----:B------:R-:W-:Y:S02]  /*0e30*/  HFMA2 R6, -RZ, RZ, 0, 5.9604644775390625e-08 ;  /* 0x00000001ff067431 */ /* 0x000fe400000001ff */
[----:B0-----:R-:W-:-:S05]  /*0e40*/  IMAD.WIDE R4, R3, 0x4, R4 ;  /* 0x0000000403047825 */ /* 0x001fca00078e0204 */
[----:B------:R-:W2:Y:S02]  /*0e50*/  ATOMG.E.ADD.STRONG.GPU PT, R0, desc[UR36][R4.64], R6 ;  /* 0x80000006040079a8 */ /* 0x000ea400081ef124 */
[----:B--2---:R-:W-:-:S13]  /*0e60*/  ISETP.GT.AND P0, PT, R0, 0x1869f, PT ;  /* 0x0001869f0000780c */ /* 0x004fda0003f04270 */
[----:B------:R-:W-:Y:S05]  /*0e70*/  @P0 BRA `(.L_x_14) ;  /* 0x0000000000380947 */ /* 0x000fea0003800000 */
[----:B------:R-:W0:Y:S01]  /*0e80*/  LDC.64 R4, c[0x0][0x3a0] ;  /* 0x0000e800ff047b82 */ /* 0x000e220000000a00 */
[----:B------:R-:W-:Y:S01]  /*0e90*/  IMAD R9, R3, 0x186a0, R0 ;  /* 0x000186a003097824 */ /* 0x000fe200078e0200 */
[----:B------:R-:W-:-:S03]  /*0ea0*/  ISETP.NE.AND P0, PT, R0, RZ, PT ;  /* 0x000000ff0000720c */ /* 0x000fc60003f05270 */
[----:B0-----:R-:W-:-:S05]  /*0eb0*/  IMAD.WIDE R4, R9, 0x4, R4 ;  /* 0x0000000409047825 */ /* 0x001fca00078e0204 */
[----:B------:R2:W-:Y:S05]  /*0ec0*/  STG.E desc[UR36][R4.64], R7 ;  /* 0x0000000704007986 */ /* 0x0005ea000c101924 */
[----:B------:R-:W-:Y:S05]  /*0ed0*/  @P0 BRA `(.L_x_4) ;  /* 0x0000000000480947 */ /* 0x000fea0003800000 */
[----:B--2---:R-:W0:Y:S01]  /*0ee0*/  LDC.64 R4, c[0x0][0x3b0] ;  /* 0x0000ec00ff047b82 */ /* 0x004e220000000a00 */
[----:B------:R-:W-:-:S04]  /*0ef0*/  SHF.R.S32.HI R0, RZ, 0x1f, R3 ;  /* 0x0000001fff007819 */ /* 0x000fc80000011403 */
[-C--:B------:R-:W-:Y:S02]  /*0f00*/  LEA.HI R0, R0, R3.reuse, RZ, 0x5 ;  /* 0x0000000300007211 */ /* 0x080fe400078f28ff */
[----:B------:R-:W-:Y:S02]  /*0f10*/  SHF.L.W.U32 R3, R6, R3, RZ ;  /* 0x0000000306037219 */ /* 0x000fe40000000eff */
[----:B------:R-:W-:-:S05]  /*0f20*/  SHF.R.S32.HI R7, RZ, 0x5, R0 ;  /* 0x00000005ff077819 */ /* 0x000fca0000011400 */
[----:B0-----:R-:W-:-:S05]  /*0f30*/  IMAD.WIDE R4, R7, 0x4, R4 ;  /* 0x0000000407047825 */ /* 0x001fca00078e0204 */
[----:B------:R3:W-:Y:S01]  /*0f40*/  REDG.E.OR.STRONG.GPU desc[UR36][R4.64], R3 ;  /* 0x000000030400798e */ /* 0x0007e2000f12e124 */
[----:B------:R-:W-:Y:S05]  /*0f50*/  BRA `(.L_x_4) ;  /* 0x0000000000287947 */ /* 0x000fea0003800000 */
.L_x_14:
[----:B------:R-:W-:Y:S01]  /*0f60*/  MOV R8, 0x0 ;  /* 0x0000000000087802 */ /* 0x000fe20000000f00 */
[----:B------:R0:W-:Y:S01]  /*0f70*/  STL [R1], R3 ;  /* 0x0000000301007387 */ /* 0x0001e20000100800 */
[----:B------:R-:W1:Y:S01]  /*0f80*/  LDCU.64 UR4, c[0x4][0x10] ;  /* 0x01000200ff0477ac */ /* 0x000e620008000a00 */
[----:B------:R-:W-:Y:S01]  /*0f90*/  IMAD.MOV.U32 R6, RZ, RZ, R16 ;  /* 0x000000ffff067224 */ /* 0x000fe200078e0010 */
[----:B------:R-:W-:Y:S02]  /*0fa0*/  MOV R7, R2 ;  /* 0x0000000200077202 */ /* 0x000fe40000000f00 */
[----:B------:R-:W2:Y:S01]  /*0fb0*/  LDC.64 R8, c[0x4][R8] ;  /* 0x0100000008087b82 */ /* 0x000ea20000000a00 */
[----:B-1----:R-:W-:Y:S02]  /*0fc0*/  IMAD.U32 R4, RZ, RZ, UR4 ;  /* 0x00000004ff047e24 */ /* 0x002fe4000f8e00ff */
[----:B0-----:R-:W-:-:S07]  /*0fd0*/  IMAD.U32 R5, RZ, RZ, UR5 ;  /* 0x00000005ff057e24 */ /* 0x001fce000f8e00ff */
[----:B------:R-:W-:-:S07]  /*0fe0*/  LEPC R20, `(.L_x_4) ;  /* 0x000000001014794e */ /* 0x000fce0000000000 */
[----:B--2---:R-:W-:Y:S05]  /*0ff0*/  CALL.ABS.NOINC R8 ;  /* 0x0000000008007343 */ /* 0x004fea0003c00000 */
.L_x_4:
[----:B------:R-:W-:Y:S05]  /*1000*/  BSYNC B6 ;  /* 0x0000000000067941 */ /* 0x000fea0003800000 */
.L_x_3:
[----:B------:R-:W4:Y:S01]  /*1010*/  LDC R0, c[0x0][0x388] ;  /* 0x0000e200ff007b82 */ /* 0x000f220000000800 */
[----:B------:R-:W-:Y:S01]  /*1020*/  VIADD R18, R24, 0x1 ;  /* 0x0000000118127836 */ /* 0x000fe20000000000 */
[----:B------:R-:W-:Y:S01]  /*1030*/  ISETP.NE.AND P6, PT, R30, RZ, PT ;  /* 0x000000ff1e00720c */ /* 0x000fe20003fc5270 */
[----:B------:R-:W-:Y:S03]  /*1040*/  BSSY B6, `(.L_x_15) ;  /* 0x00000b5000067945 */ /* 0x000fe60003800000 */
[----:B----4-:R-:W-:-:S04]  /*1050*/  ISETP.GE.AND P0, PT, R18, R0, PT ;  /* 0x000000001200720c */ /* 0x010fc80003f06270 */
[----:B------:R-:W-:-:S04]  /*1060*/  ISETP.GT.AND P1, PT, R24, -0x2, !P0 ;  /* 0xfffffffe1800780c */ /* 0x000fc80004724270 */
[----:B------:R-:W-:Y:S02]  /*1070*/  PLOP3.LUT P0, PT, P1, P6, PT, 0x80, 0x8 ;  /* 0x000000000008781c */ /* 0x000fe40000f0d070 */
[----:B------:R-:W-:-:S11]  /*1080*/  P2R R17, PR, RZ, 0x2 ;  /* 0x00000002ff117803 */ /* 0x000fd60000000000 */
[----:B------:R-:W-:Y:S05]  /*1090*/  @!P0 BRA `(.L_x_16) ;  /* 0x0000000800bc8947 */ /* 0x000fea0003800000 */
[----:B------:R-:W4:Y:S01]  /*10a0*/  LDCU.64 UR4, c[0x0][0x380] ;  /* 0x00007000ff0477ac */ /* 0x000f220008000a00 */
[----:B-12---:R-:W-:Y:S01]  /*10b0*/  VIADD R7, R25, 0xffffffff ;  /* 0xffffffff19077836 */ /* 0x006fe20000000000 */
[----:B0--3--:R-:W-:-:S03]  /*10c0*/  SHF.R.S32.HI R4, RZ, 0x1f, R24 ;  /* 0x0000001fff047819 */ /* 0x009fc60000011418 */
[----:B------:R-:W-:-:S05]  /*10d0*/  IMAD R7, R7, R0, RZ ;  /* 0x0000000007077224 */ /* 0x000fca00078e02ff */
[----:B------:R-:W-:-:S04]  /*10e0*/  IADD3 R9, P0, PT, R24, R7, RZ ;  /* 0x0000000718097210 */ /* 0x000fc80007f1e0ff */
[----:B------:R-:W-:Y:S02]  /*10f0*/  LEA.HI.X.SX32 R6, R7, R4, 0x1, P0 ;  /* 0x0000000407067211 */ /* 0x000fe400000f0eff */
[----:B----4-:R-:W-:-:S04]  /*1100*/  LEA R4, P0, R9, UR4, 0x2 ;  /* 0x0000000409047c11 */ /* 0x010fc8000f8010ff */
[----:B------:R-:W-:-:S05]  /*1110*/  LEA.HI.X R5, R9, UR5, R6, 0x2, P0 ;  /* 0x0000000509057c11 */ /* 0x000fca00080f1406 */
[----:B------:R-:W2:Y:S02]  /*1120*/  LDG.E R4, desc[UR36][R4.64+0x4] ;  /* 0x0000042404047981 */ /* 0x000ea4000c1e1900 */
[----:B--2---:R-:W-:-:S13]  /*1130*/  ISETP.NE.AND P0, PT, R4, RZ, PT ;  /* 0x000000ff0400720c */ /* 0x004fda0003f05270 */
[----:B------:R-:W-:Y:S05]  /*1140*/  @P0 BRA `(.L_x_16) ;  /* 0x0000000800900947 */ /* 0x000fea0003800000 */
[----:B------:R-:W0:Y:S01]  /*1150*/  LDC.64 R4, c[0x0][0x398] ;  /* 0x0000e600ff047b82 */ /* 0x000e220000000a00 */
[----:B------:R-:W-:Y:S02]  /*1160*/  IMAD R3, R6, 0x14, RZ ;  /* 0x0000001406037824 */ /* 0x000fe400078e02ff */
[----:B0-----:R-:W-:-:S04]  /*1170*/  IMAD.WIDE.U32 R8, R9, 0x14, R4 ;  /* 0x0000001409087825 */ /* 0x001fc800078e0004 */
[----:B------:R-:W-:-:S05]  /*1180*/  IMAD.IADD R9, R9, 0x1, R3 ;  /* 0x0000000109097824 */ /* 0x000fca00078e0203 */
[----:B------:R0:W5:Y:S01]  /*1190*/  LDG.E R4, desc[UR36][R8.64+0x18] ;  /* 0x0000182408047981 */ /* 0x000162000c1e1900 */
[----:B------:R-:W-:Y:S01]  /*11a0*/  BSSY B0, `(.L_x_17) ;  /* 0x0000009000007945 */ /* 0x000fe20003800000 */
[----:B------:R-:W-:Y:S01]  /*11b0*/  IADD3 R7, PT, PT, R18, R7, RZ ;  /* 0x0000000712077210 */ /* 0x000fe20007ffe0ff */
[----:B-----5:R-:W-:-:S07]  /*11c0*/  FADD R3, R26, 1.4142135381698608398 ;  /* 0x3fb504f31a037421 */ /* 0x020fce0000000000 */
.L_x_18:
[-C--:B------:R-:W-:Y:S01]  /*11d0*/  FMNMX R5, R3, R4.reuse, PT ;  /* 0x0000000403057209 */ /* 0x080fe20003800000 */
[----:B------:R-:W-:Y:S05]  /*11e0*/  YIELD ;  /* 0x0000000000007946 */ /* 0x000fea0003800000 */
[----:B------:R-:W2:Y:S02]  /*11f0*/  ATOMG.E.CAS.STRONG.GPU PT, R5, [R8+0x18], R4, R5 ;  /* 0x00001804080573a9 */ /* 0x000ea400001ee105 */
[----:B--2---:R-:W-:Y:S01]  /*1200*/  ISETP.NE.AND P0, PT, R5, R4, PT ;  /* 0x000000040500720c */ /* 0x004fe20003f05270 */
[----:B------:R-:W-:-:S12]  /*1210*/  IMAD.MOV.U32 R4, RZ, RZ, R5 ;  /* 0x000000ffff047224 */ /* 0x000fd800078e0005 */
[----:B------:R-:W-:Y:S05]  /*1220*/  @P0 BRA `(.L_x_18) ;  /* 0xfffffffc00e80947 */ /* 0x000fea000383ffff */
[----:B------:R-:W-:Y:S05]  /*1230*/  BSYNC B0 ;  /* 0x0000000000007941 */ /* 0x000fea0003800000 */
.L_x_17:
[----:B------:R-:W-:-:S13]  /*1240*/  FSETP.GEU.AND P0, PT, R3, R4, PT ;  /* 0x000000040300720b */ /* 0x000fda0003f0e000 */
[----:B------:R-:W-:Y:S05]  /*1250*/  @P0 BRA `(.L_x_16) ;  /* 0x00000008004c0947 */ /* 0x000fea0003800000 */
[----:B------:R-:W-:Y:S01]  /*1260*/  IABS R6, R0 ;  /* 0x0000000000067213 */ /* 0x000fe20000000000 */
[----:B------:R-:W1:Y:S01]  /*1270*/  LDC R11, c[0x0][0x390] ;  /* 0x0000e400ff0b7b82 */ /* 0x000e620000000800 */
[----:B------:R-:W-:Y:S01]  /*1280*/  IABS R14, R7 ;  /* 0x00000007000e7213 */ /* 0x000fe20000000000 */
[----:B------:R2:W-:Y:S01]  /*1290*/  STG.E desc[UR36][R8.64+0x18], R3 ;  /* 0x0000180308007986 */ /* 0x0005e2000c101924 */
[----:B------:R-:W3:Y:S03]  /*12a0*/  I2F.RP R10, R6 ;  /* 0x00000006000a7306 */ /* 0x000ee60000209400 */
[----:B------:R2:W-:Y:S04]  /*12b0*/  STG.E desc[UR36][R8.64+0x24], R27 ;  /* 0x0000241b08007986 */ /* 0x0005e8000c101924 */
[----:B------:R2:W-:Y:S01]  /*12c0*/  STG.E desc[UR36][R8.64+0x14], R7 ;  /* 0x0000140708007986 */ /* 0x0005e2000c101924 */
[----:B---3--:R-:W3:Y:S01]  /*12d0*/  MUFU.RCP R10, R10 ;  /* 0x0000000a000a7308 */ /* 0x008ee20000001000 */
[----:B-1----:R-:W-:Y:S01]  /*12e0*/  IABS R15, R11 ;  /* 0x0000000b000f7213 */ /* 0x002fe20000000000 */
[----:B---3--:R-:W-:-:S06]  /*12f0*/  VIADD R4, R10, 0xffffffe ;  /* 0x0ffffffe0a047836 */ /* 0x008fcc0000000000 */
[----:B------:R1:W3:Y:S02]  /*1300*/  F2I.FTZ.U32.TRUNC.NTZ R5, R4 ;  /* 0x0000000400057305 */ /* 0x0002e4000021f000 */
[----:B-1----:R-:W-:Y:S01]  /*1310*/  MOV R4, RZ ;  /* 0x000000ff00047202 */ /* 0x002fe20000000f00 */
[----:B---3--:R-:W-:-:S04]  /*1320*/  IMAD.MOV R13, RZ, RZ, -R5 ;  /* 0x000000ffff0d7224 */ /* 0x008fc800078e0a05 */
[----:B------:R-:W-:-:S04]  /*1330*/  IMAD R13, R13, R6, RZ ;  /* 0x000000060d0d7224 */ /* 0x000fc800078e02ff */
[----:B------:R-:W-:-:S04]  /*1340*/  IMAD.HI.U32 R12, R5, R13, R4 ;  /* 0x0000000d050c7227 */ /* 0x000fc800078e0004 */
[----:B------:R-:W-:Y:S02]  /*1350*/  IMAD.MOV.U32 R13, RZ, RZ, R14 ;  /* 0x000000ffff0d7224 */ /* 0x000fe400078e000e */
[----:B------:R-:W-:-:S04]  /*1360*/  IMAD.HI.U32 R4, R12, R15, RZ ;  /* 0x0000000f0c047227 */ /* 0x000fc800078e00ff */
[----:B------:R-:W-:-:S04]  /*1370*/  IMAD.HI.U32 R5, R12, R13, RZ ;  /* 0x0000000d0c057227 */ /* 0x000fc800078e00ff */
[----:B------:R-:W-:Y:S02]  /*1380*/  IMAD.MOV R12, RZ, RZ, -R4 ;  /* 0x000000ffff0c7224 */ /* 0x000fe400078e0a04 */
[----:B------:R-:W-:Y:S02]  /*1390*/  IMAD.MOV R10, RZ, RZ, -R5 ;  /* 0x000000ffff0a7224 */ /* 0x000fe400078e0a05 */
[C---:B------:R-:W-:Y:S02]  /*13a0*/  IMAD R15, R6.reuse, R12, R15 ;  /* 0x0000000c060f7224 */ /* 0x040fe400078e020f */
[C---:B------:R-:W-:Y:S01]  /*13b0*/  IMAD R13, R6.reuse, R10, R13 ;  /* 0x0000000a060d7224 */ /* 0x040fe200078e020d */
[----:B------:R-:W-:Y:S02]  /*13c0*/  LOP3.LUT R10, R11, R0, RZ, 0x3c, !PT ;  /* 0x000000000b0a7212 */ /* 0x000fe400078e3cff */
[C---:B------:R-:W-:Y:S02]  /*13d0*/  ISETP.GT.U32.AND P0, PT, R6.reuse, R15, PT ;  /* 0x0000000f0600720c */ /* 0x040fe40003f04070 */
[----:B------:R-:W-:-:S11]  /*13e0*/  ISETP.GT.U32.AND P4, PT, R6, R13, PT ;  /* 0x0000000d0600720c */ /* 0x000fd60003f84070 */
[----:B------:R-:W-:Y:S02]  /*13f0*/  @!P0 IMAD.IADD R15, R15, 0x1, -R6 ;  /* 0x000000010f0f8824 */ /* 0x000fe400078e0a06 */
[-C--:B------:R-:W-:Y:S01]  /*1400*/  @!P4 IADD3 R13, PT, PT, R13, -R6.reuse, RZ ;  /* 0x800000060d0dc210 */ /* 0x080fe20007ffe0ff */
[----:B------:R-:W-:Y:S01]  /*1410*/  @!P4 VIADD R5, R5, 0x1 ;  /* 0x000000010505c836 */ /* 0x000fe20000000000 */
[----:B------:R-:W-:Y:S01]  /*1420*/  ISETP.GE.AND P4, PT, R10, RZ, PT ;  /* 0x000000ff0a00720c */ /* 0x000fe20003f86270 */
[----:B------:R-:W-:Y:S01]  /*1430*/  @!P0 VIADD R4, R4, 0x1 ;  /* 0x0000000104048836 */ /* 0x000fe20000000000 */
[-C--:B------:R-:W-:Y:S02]  /*1440*/  ISETP.GE.U32.AND P1, PT, R13, R6.reuse, PT ;  /* 0x000000060d00720c */ /* 0x080fe40003f26070 */
[----:B------:R-:W-:Y:S02]  /*1450*/  ISETP.GE.U32.AND P2, PT, R15, R6, PT ;  /* 0x000000060f00720c */ /* 0x000fe40003f46070 */
[----:B------:R-:W-:-:S02]  /*1460*/  LOP3.LUT R6, R7, R0, RZ, 0x3c, !PT ;  /* 0x0000000007067212 */ /* 0x000fc400078e3cff */
[----:B------:R-:W-:Y:S02]  /*1470*/  ISETP.NE.AND P0, PT, R0, RZ, PT ;  /* 0x000000ff0000720c */ /* 0x000fe40003f05270 */
[----:B------:R-:W-:Y:S02]  /*1480*/  ISETP.GE.AND P3, PT, R6, RZ, PT ;  /* 0x000000ff0600720c */ /* 0x000fe40003f66270 */
[----:B------:R-:W-:-:S03]  /*1490*/  LOP3.LUT R6, RZ, R0, RZ, 0x33, !PT ;  /* 0x00000000ff067212 */ /* 0x000fc600078e33ff */
[----:B------:R-:W-:Y:S02]  /*14a0*/  @P1 IADD3 R5, PT, PT, R5, 0x1, RZ ;  /* 0x0000000105051810 */ /* 0x000fe40007ffe0ff */
[----:B------:R-:W-:-:S04]  /*14b0*/  @P2 VIADD R4, R4, 0x1 ;  /* 0x0000000104042836 */ /* 0x000fc80000000000 */
[----:B------:R-:W-:Y:S02]  /*14c0*/  @!P4 IMAD.MOV R4, RZ, RZ, -R4 ;  /* 0x000000ffff04c224 */ /* 0x000fe400078e0a04 */
[----:B------:R-:W-:-:S03]  /*14d0*/  @!P3 IMAD.MOV R5, RZ, RZ, -R5 ;  /* 0x000000ffff05b224 */ /* 0x000fc600078e0a05 */
[C---:B------:R-:W-:Y:S02]  /*14e0*/  SEL R4, R6.reuse, R4, !P0 ;  /* 0x0000000406047207 */ /* 0x040fe40004000000 */
[----:B------:R-:W-:-:S03]  /*14f0*/  SEL R13, R6, R5, !P0 ;  /* 0x00000005060d7207 */ /* 0x000fc60004000000 */
[----:B------:R-:W-:Y:S01]  /*1500*/  IMAD R11, R4, R0, -R11 ;  /* 0x00000000040b7224 */ /* 0x000fe200078e0a0b */
[C---:B------:R-:W-:Y:S01]  /*1510*/  IADD3 R5, PT, PT, -R13.reuse, RZ, RZ ;  /* 0x000000ff0d057210 */ /* 0x040fe20007ffe1ff */
[----:B------:R-:W-:-:S04]  /*1520*/  IMAD.IADD R4, R13, 0x1, -R4 ;  /* 0x000000010d047824 */ /* 0x000fc800078e0a04 */
[----:B------:R-:W-:-:S04]  /*1530*/  IMAD R0, R0, R5, R7 ;  /* 0x0000000500007224 */ /* 0x000fc800078e0207 */
[----:B------:R-:W-:Y:S01]  /*1540*/  IMAD.IADD R11, R0, 0x1, R11 ;  /* 0x00000001000b7824 */ /* 0x000fe200078e020b */
[----:B------:R-:W-:Y:S02]  /*1550*/  IABS R0, R4 ;  /* 0x0000000400007213 */ /* 0x000fe40000000000 */
[----:B------:R2:W1:Y:S02]  /*1560*/  MUFU.RSQ R4, R19 ;  /* 0x0000001300047308 */ /* 0x0004640000001400 */
[----:B------:R-:W-:-:S05]  /*1570*/  IABS R5, R11 ;  /* 0x0000000b00057213 */ /* 0x000fca0000000000 */
[----:B------:R-:W-:Y:S01]  /*1580*/  IMAD.IADD R0, R0, 0x1, R5 ;  /* 0x0000000100007824 */ /* 0x000fe200078e0205 */
[----:B------:R-:W-:-:S04]  /*1590*/  IADD3 R5, PT, PT, R19, -0xd000000, RZ ;  /* 0xf300000013057810 */ /* 0x000fc80007ffe0ff */
[----:B------:R-:W-:Y:S02]  /*15a0*/  I2FP.F32.S32 R0, R0 ;  /* 0x0000000000007245 */ /* 0x000fe40000201400 */
[----:B------:R-:W-:-:S03]  /*15b0*/  ISETP.GT.U32.AND P0, PT, R5, 0x727fffff, PT ;  /* 0x727fffff0500780c */ /* 0x000fc60003f04070 */
[----:B------:R-:W-:Y:S01]  /*15c0*/  FADD R11, R3, R0 ;  /* 0x00000000030b7221 */ /* 0x000fe20000000000 */
[----:B------:R2:W-:Y:S04]  /*15d0*/  STG.E desc[UR36][R8.64+0x1c], R0 ;  /* 0x00001c0008007986 */ /* 0x0005e8000c101924 */
[----:B------:R2:W-:Y:S05]  /*15e0*/  STG.E desc[UR36][R8.64+0x20], R11 ;  /* 0x0000200b08007986 */ /* 0x0005ea000c101924 */
[----:B-1----:R-:W-:Y:S05]  /*15f0*/  @!P0 BRA `(.L_x_19) ;  /* 0x0000000000148947 */ /* 0x002fea0003800000 */
[----:B------:R-:W-:Y:S01]  /*1600*/  BSSY.RECONVERGENT B0, `(.L_x_20) ;  /* 0x0000003000007945 */ /* 0x000fe20003800200 */
[----:B--2---:R-:W-:-:S07]  /*1610*/  MOV R0, 0x1630 ;  /* 0x0000163000007802 */ /* 0x004fce0000000f00 */
[----:B0-----:R-:W-:Y:S05]  /*1620*/  CALL.REL.NOINC `($__internal_0_$__cuda_sm20_sqrt_rn_f32_slowpath) ;  /* 0x0000004800607944 */ /* 0x001fea0003c00000 */
[----:B------:R-:W-:Y:S05]  /*1630*/  BSYNC.RECONVERGENT B0 ;  /* 0x0000000000007941 */ /* 0x000fea0003800200 */
.L_x_20:
[----:B------:R-:W-:Y:S05]  /*1640*/  BRA `(.L_x_21) ;  /* 0x0000000000107947 */ /* 0x000fea0003800000 */
.L_x_19:
[----:B------:R-:W-:Y:S01]  /*1650*/  FMUL.FTZ R6, R19, R4 ;  /* 0x0000000413067220 */ /* 0x000fe20000410000 */
[----:B------:R-:W-:-:S03]  /*1660*/  FMUL.FTZ R4, R4, 0.5 ;  /* 0x3f00000004047820 */ /* 0x000fc60000410000 */
[----:B--2---:R-:W-:-:S04]  /*1670*/  FFMA R3, -R6, R6, R19 ;  /* 0x0000000606037223 */ /* 0x004fc80000000113 */
[----:B------:R-:W-:-:S07]  /*1680*/  FFMA R6, R3, R4, R6 ;  /* 0x0000000403067223 */ /* 0x000fce0000000006 */
.L_x_21:
[--C-:B0-----:R-:W-:Y:S01]  /*1690*/  FADD R8, R22, -R6.reuse ;  /* 0x8000000616087221 */ /* 0x101fe20000000000 */
        /* <DEDUP_REMOVED lines=13> */
.L_x_23:
[----:B------:R-:W-:Y:S05]  /*1770*/  BSYNC.RECONVERGENT B2 ;  /* 0x0000000000027941 */ /* 0x000fea0003800200 */
.L_x_22:
[----:B------:R-:W0:Y:S01]  /*1780*/  LDC R3, c[0x0][0x3e0] ;  /* 0x0000f800ff037b82 */ /* 0x000e220000000800 */
[----:B------:R-:W-:-:S04]  /*1790*/  FMUL R4, R0, 9 ;  /* 0x4110000000047820 */ /* 0x000fc80000400000 */
[----:B------:R-:W1:Y:S02]  /*17a0*/  F2I.TRUNC.NTZ R0, R4 ;  /* 0x0000000400007305 */ /* 0x000e64000020f100 */
[----:B-1----:R-:W-:-:S04]  /*17b0*/  VIMNMX R0, PT, PT, R0, 0x9, PT ;  /* 0x0000000900007848 */ /* 0x002fc80003fe0100 */
[----:B0-----:R-:W-:-:S13]  /*17c0*/  ISETP.NE.AND P0, PT, R0, R3, PT ;  /* 0x000000030000720c */ /* 0x001fda0003f05270 */
[----:B------:R-:W-:Y:S05]  /*17d0*/  @!P0 BRA `(.L_x_24) ;  /* 0x00000000007c8947 */ /* 0x000fea0003800000 */
[----:B------:R-:W0:Y:S01]  /*17e0*/  LDC.64 R4, c[0x0][0x3a8] ;  /* 0x0000ea00ff047b82 */ /* 0x000e220000000a00 */
[----:B------:R-:W-:Y:S02]  /*17f0*/  IMAD.MOV.U32 R3, RZ, RZ, 0x1 ;  /* 0x00000001ff037424 */ /* 0x000fe400078e00ff */
[----:B0-----:R-:W-:-:S05]  /*1800*/  IMAD.WIDE R4, R0, 0x4, R4 ;  /* 0x0000000400047825 */ /* 0x001fca00078e0204 */
[----:B------:R-:W2:Y:S02]  /*1810*/  ATOMG.E.ADD.STRONG.GPU PT, R11, desc[UR36][R4.64], R3 ;  /* 0x80000003040b79a8 */ /* 0x000ea400081ef124 */
[----:B--2---:R-:W-:-:S13]  /*1820*/  ISETP.GE.AND P0, PT, R11, 0x186a0, PT ;  /* 0x000186a00b00780c */ /* 0x004fda0003f06270 */
[----:B------:R-:W-:Y:S05]  /*1830*/  @!P0 BRA `(.L_x_25) ;  /* 0x00000000002c8947 */ /* 0x000fea0003800000 */
[----:B------:R-:W-:Y:S01]  /*1840*/  MOV R8, 0x0 ;  /* 0x0000000000087802 */ /* 0x000fe20000000f00 */
[----:B------:R0:W-:Y:S01]  /*1850*/  STL [R1], R0 ;  /* 0x0000000001007387 */ /* 0x0001e20000100800 */
[----:B------:R-:W1:Y:S01]  /*1860*/  LDCU.64 UR4, c[0x4][0x10] ;  /* 0x01000200ff0477ac */ /* 0x000e620008000a00 */
[----:B------:R-:W-:Y:S02]  /*1870*/  IMAD.MOV.U32 R6, RZ, RZ, R16 ;  /* 0x000000ffff067224 */ /* 0x000fe400078e0010 */
[----:B------:R-:W-:Y:S01]  /*1880*/  IMAD.MOV.U32 R7, RZ, RZ, R2 ;  /* 0x000000ffff077224 */ /* 0x000fe200078e0002 */
[----:B------:R-:W2:Y:S01]  /*1890*/  LDC.64 R8, c[0x4][R8] ;  /* 0x0100000008087b82 */ /* 0x000ea20000000a00 */
[----:B-1----:R-:W-:Y:S01]  /*18a0*/  IMAD.U32 R4, RZ, RZ, UR4 ;  /* 0x00000004ff047e24 */ /* 0x002fe2000f8e00ff */
[----:B0-----:R-:W-:-:S07]  /*18b0*/  MOV R5, UR5 ;  /* 0x0000000500057c02 */ /* 0x001fce0008000f00 */
[----:B------:R-:W-:-:S07]  /*18c0*/  LEPC R20, `(.L_x_26) ;  /* 0x000000001014794e */ /* 0x000fce0000000000 */
[----:B--2---:R-:W-:Y:S05]  /*18d0*/  CALL.ABS.NOINC R8 ;  /* 0x0000000008007343 */ /* 0x004fea0003c00000 */
.L_x_26:
[----:B------:R-:W-:Y:S05]  /*18e0*/  BRA `(.L_x_16) ;  /* 0x0000000000a87947 */ /* 0x000fea0003800000 */
.L_x_25:
[----:B------:R-:W0:Y:S01]  /*18f0*/  LDC.64 R4, c[0x0][0x3a0] ;  /* 0x0000e800ff047b82 */ /* 0x000e220000000a00 */
[----:B------:R-:W-:Y:S01]  /*1900*/  IMAD R9, R0, 0x186a0, R11 ;  /* 0x000186a000097824 */ /* 0x000fe200078e020b */
[----:B------:R-:W-:-:S03]  /*1910*/  ISETP.NE.AND P0, PT, R11, RZ, PT ;  /* 0x000000ff0b00720c */ /* 0x000fc60003f05270 */
[----:B0-----:R-:W-:-:S05]  /*1920*/  IMAD.WIDE R4, R9, 0x4, R4 ;  /* 0x0000000409047825 */ /* 0x001fca00078e0204 */
[----:B------:R0:W-:Y:S05]  /*1930*/  STG.E desc[UR36][R4.64], R7 ;  /* 0x0000000704007986 */ /* 0x0001ea000c101924 */
[----:B------:R-:W-:Y:S05]  /*1940*/  @P0 BRA `(.L_x_16) ;  /* 0x0000000000900947 */ /* 0x000fea0003800000 */
[----:B0-----:R-:W0:Y:S01]  /*1950*/  LDC.64 R4, c[0x0][0x3b0] ;  /* 0x0000ec00ff047b82 */ /* 0x001e220000000a00 */
[----:B------:R-:W-:Y:S02]  /*1960*/  SHF.R.S32.HI R7, RZ, 0x1f, R0 ;  /* 0x0000001fff077819 */ /* 0x000fe40000011400 */
[-C--:B------:R-:W-:Y:S02]  /*1970*/  SHF.L.W.U32 R3, R3, R0.reuse, RZ ;  /* 0x0000000003037219 */ /* 0x080fe40000000eff */
[----:B------:R-:W-:-:S04]  /*1980*/  LEA.HI R7, R7, R0, RZ, 0x5 ;  /* 0x0000000007077211 */ /* 0x000fc800078f28ff */
[----:B------:R-:W-:-:S05]  /*1990*/  SHF.R.S32.HI R7, RZ, 0x5, R7 ;  /* 0x00000005ff077819 */ /* 0x000fca0000011407 */
[----:B0-----:R-:W-:-:S05]  /*19a0*/  IMAD.WIDE R4, R7, 0x4, R4 ;  /* 0x0000000407047825 */ /* 0x001fca00078e0204 */
[----:B------:R0:W-:Y:S01]  /*19b0*/  REDG.E.OR.STRONG.GPU desc[UR36][R4.64], R3 ;  /* 0x000000030400798e */ /* 0x0001e2000f12e124 */
[----:B------:R-:W-:Y:S05]  /*19c0*/  BRA `(.L_x_16) ;  /* 0x0000000000707947 */ /* 0x000fea0003800000 */
.L_x_24:
        /* <DEDUP_REMOVED lines=12> */
[----:B------:R-:W-:-:S13]  /*1a90*/  ISETP.GE.AND P0, PT, R9, 0x186a0, PT ;  /* 0x000186a00900780c */ /* 0x000fda0003f06270 */
[----:B------:R-:W-:Y:S05]  /*1aa0*/  @!P0 BRA `(.L_x_27) ;  /* 0x00000000002c8947 */ /* 0x000fea0003800000 */
[----:B------:R-:W-:Y:S01]  /*1ab0*/  MOV R8, 0x0 ;  /* 0x0000000000087802 */ /* 0x000fe20000000f00 */
        /* <DEDUP_REMOVED lines=9> */
.L_x_28:
[----:B------:R-:W-:Y:S05]  /*1b50*/  BRA `(.L_x_16) ;  /* 0x00000000000c7947 */ /* 0x000fea0003800000 */
.L_x_27:
[----:B------:R-:W0:Y:S02]  /*1b60*/  LDC.64 R4, c[0x0][0x3b8] ;  /* 0x0000ee00ff047b82 */ /* 0x000e240000000a00 */
[----:B0-----:R-:W-:-:S05]  /*1b70*/  IMAD.WIDE R4, R9, 0x4, R4 ;  /* 0x0000000409047825 */ /* 0x001fca00078e0204 */
[----:B------:R4:W-:Y:S02]  /*1b80*/  STG.E desc[UR36][R4.64], R7 ;  /* 0x0000000704007986 */ /* 0x0009e4000c101924 */
.L_x_16:
[----:B------:R-:W-:Y:S05]  /*1b90*/  BSYNC B6 ;  /* 0x0000000000067941 */ /* 0x000fea0003800000 */
.L_x_15:
[----:B------:R-:W1:Y:S01]  /*1ba0*/  LDCU UR4, c[0x0][0x38c] ;  /* 0x00007180ff0477ac */ /* 0x000e620008000800 */
[----:B------:R-:W-:Y:S01]  /*1bb0*/  ISETP.NE.AND P1, PT, R17, RZ, PT ;  /* 0x000000ff1100720c */ /* 0x000fe20003f25270 */
[----:B------:R-:W-:Y:S01]  /*1bc0*/  BSSY B6, `(.L_x_29) ;  /* 0x00000b5000067945 */ /* 0x000fe20003800000 */
[----:B-1----:R-:W-:-:S04]  /*1bd0*/  ISETP.GE.AND P0, PT, R25, UR4, PT ;  /* 0x0000000419007c0c */ /* 0x002fc8000bf06270 */
[----:B------:R-:W-:-:S04]  /*1be0*/  ISETP.GT.AND P2, PT, R25, -0x1, !P0 ;  /* 0xffffffff1900780c */ /* 0x000fc80004744270 */
[----:B------:R-:W-:Y:S02]  /*1bf0*/  PLOP3.LUT P0, PT, P1, P2, PT, 0x80, 0x8 ;  /* 0x000000000008781c */ /* 0x000fe40000f05070 */
[----:B------:R-:W-:-:S11]  /*1c00*/  P2R R29, PR, RZ, 0x4 ;  /* 0x00000004ff1d7803 */ /* 0x000fd60000000000 */
[----:B------:R-:W-:Y:S05]  /*1c10*/  @!P0 BRA `(.L_x_30) ;  /* 0x0000000800bc8947 */ /* 0x000fea0003800000 */
[----:B------:R-:W0:Y:S01]  /*1c20*/  LDC R0, c[0x0][0x388] ;  /* 0x0000e200ff007b82 */ /* 0x000e220000000800 */
[----:B------:R-:W1:Y:S01]  /*1c30*/  LDCU.64 UR4, c[0x0][0x380] ;  /* 0x00007000ff0477ac */ /* 0x000e620008000a00 */
[----:B0-2-4-:R-:W-:-:S05]  /*1c40*/  IMAD R7, R25, R0, RZ ;  /* 0x0000000019077224 */ /* 0x015fca00078e02ff */
[----:B---3--:R-:W-:Y:S02]  /*1c50*/  SHF.R.S32.HI R3, RZ, 0x1f, R7 ;  /* 0x0000001fff037819 */ /* 0x008fe40000011407 */
[----:B------:R-:W-:-:S04]  /*1c60*/  IADD3 R9, P0, PT, R24, R7, RZ ;  /* 0x0000000718097210 */ /* 0x000fc80007f1e0ff */
[----:B------:R-:W-:Y:S02]  /*1c70*/  LEA.HI.X.SX32 R6, R24, R3, 0x1, P0 ;  /* 0x0000000318067211 */ /* 0x000fe400000f0eff */
[----:B-1----:R-:W-:-:S04]  /*1c80*/  LEA R4, P0, R9, UR4, 0x2 ;  /* 0x0000000409047c11 */ /* 0x002fc8000f8010ff */
[----:B------:R-:W-:-:S05]  /*1c90*/  LEA.HI.X R5, R9, UR5, R6, 0x2, P0 ;  /* 0x0000000509057c11 */ /* 0x000fca00080f1406 */
[----:B------:R-:W2:Y:S02]  /*1ca0*/  LDG.E R4, desc[UR36][R4.64+0x4] ;  /* 0x0000042404047981 */ /* 0x000ea4000c1e1900 */
[----:B--2---:R-:W-:-:S13]  /*1cb0*/  ISETP.NE.AND P0, PT, R4, RZ, PT ;  /* 0x000000ff0400720c */ /* 0x004fda0003f05270 */
[----:B------:R-:W-:Y:S05]  /*1cc0*/  @P0 BRA `(.L_x_30) ;  /* 0x0000000800900947 */ /* 0x000fea0003800000 */
[----:B------:R-:W0:Y:S01]  /*1cd0*/  LDC.64 R4, c[0x0][0x398] ;  /* 0x0000e600ff047b82 */ /* 0x000e220000000a00 */
[----:B------:R-:W-:Y:S02]  /*1ce0*/  IMAD R3, R6, 0x14, RZ ;  /* 0x0000001406037824 */ /* 0x000fe400078e02ff */
[----:B0-----:R-:W-:-:S05]  /*1cf0*/  IMAD.WIDE.U32 R8, R9, 0x14, R4 ;  /* 0x0000001409087825 */ /* 0x001fca00078e0004 */
[----:B------:R-:W-:-:S05]  /*1d00*/  IADD3 R9, PT, PT, R9, R3, RZ ;  /* 0x0000000309097210 */ /* 0x000fca0007ffe0ff */
[----:B------:R0:W5:Y:S01]  /*1d10*/  LDG.E R4, desc[UR36][R8.64+0x18] ;  /* 0x0000182408047981 */ /* 0x000162000c1e1900 */
[----:B------:R-:W-:Y:S01]  /*1d20*/  BSSY B0, `(.L_x_31) ;  /* 0x0000009000007945 */ /* 0x000fe20003800000 */
[----:B------:R-:W-:Y:S02]  /*1d30*/  IMAD.IADD R7, R18, 0x1, R7 ;  /* 0x0000000112077824 */ /* 0x000fe400078e0207 */
[----:B-----5:R-:W-:-:S07]  /*1d40*/  FADD R3, R26, 1 ;  /* 0x3f8000001a037421 */ /* 0x020fce0000000000 */
.L_x_32:
[-C--:B------:R-:W-:Y:S01]  /*1d50*/  FMNMX R5, R3, R4.reuse, PT ;  /* 0x0000000403057209 */ /* 0x080fe20003800000 */
[----:B------:R-:W-:Y:S05]  /*1d60*/  YIELD ;  /* 0x0000000000007946 */ /* 0x000fea0003800000 */
[----:B------:R-:W2:Y:S02]  /*1d70*/  ATOMG.E.CAS.STRONG.GPU PT, R5, [R8+0x18], R4, R5 ;  /* 0x00001804080573a9 */ /* 0x000ea400001ee105 */
[----:B--2---:R-:W-:Y:S01]  /*1d80*/  ISETP.NE.AND P0, PT, R5, R4, PT ;  /* 0x000000040500720c */ /* 0x004fe20003f05270 */
[----:B------:R-:W-:-:S12]  /*1d90*/  IMAD.MOV.U32 R4, RZ, RZ, R5 ;  /* 0x000000ffff047224 */ /* 0x000fd800078e0005 */
[----:B------:R-:W-:Y:S05]  /*1da0*/  @P0 BRA `(.L_x_32) ;  /* 0xfffffffc00e80947 */ /* 0x000fea000383ffff */
[----:B------:R-:W-:Y:S05]  /*1db0*/  BSYNC B0 ;  /* 0x0000000000007941 */ /* 0x000fea0003800000 */
.L_x_31:
        /* <DEDUP_REMOVED lines=13> */
[----:B-1----:R-:W-:Y:S01]  /*1e90*/  IMAD.MOV.U32 R4, RZ, RZ, RZ ;  /* 0x000000ffff047224 */ /* 0x002fe200078e00ff */
[----:B---3--:R-:W-:-:S05]  /*1ea0*/  IADD3 R13, PT, PT, RZ, -R5, RZ ;  /* 0x80000005ff0d7210 */ /* 0x008fca0007ffe0ff */
[----:B------:R-:W-:-:S04]  /*1eb0*/  IMAD R13, R13, R6, RZ ;  /* 0x000000060d0d7224 */ /* 0x000fc800078e02ff */
[----:B------:R-:W-:-:S04]  /*1ec0*/  IMAD.HI.U32 R12, R5, R13, R4 ;  /* 0x0000000d050c7227 */ /* 0x000fc800078e0004 */
[----:B------:R-:W-:Y:S02]  /*1ed0*/  IMAD.MOV.U32 R13, RZ, RZ, R14 ;  /* 0x000000ffff0d7224 */ /* 0x000fe400078e000e */
[----:B------:R-:W-:-:S04]  /*1ee0*/  IMAD.HI.U32 R4, R12, R15, RZ ;  /* 0x0000000f0c047227 */ /* 0x000fc800078e00ff */
[----:B------:R-:W-:-:S04]  /*1ef0*/  IMAD.HI.U32 R5, R12, R13, RZ ;  /* 0x0000000d0c057227 */ /* 0x000fc800078e00ff */
[----:B------:R-:W-:-:S04]  /*1f00*/  IMAD.MOV R10, RZ, RZ, -R5 ;  /* 0x000000ffff0a7224 */ /* 0x000fc800078e0a05 */
[----:B------:R-:W-:Y:S01]  /*1f10*/  IMAD R13, R6, R10, R13 ;  /* 0x0000000a060d7224 */ /* 0x000fe200078e020d */
[----:B------:R-:W-:-:S04]  /*1f20*/  IADD3 R10, PT, PT, -R4, RZ, RZ ;  /* 0x000000ff040a7210 */ /* 0x000fc80007ffe1ff */
[C---:B------:R-:W-:Y:S01]  /*1f30*/  ISETP.GT.U32.AND P0, PT, R6.reuse, R13, PT ;  /* 0x0000000d0600720c */ /* 0x040fe20003f04070 */
[----:B------:R-:W-:Y:S01]  /*1f40*/  IMAD R15, R6, R10, R15 ;  /* 0x0000000a060f7224 */ /* 0x000fe200078e020f */
[----:B------:R-:W-:-:S04]  /*1f50*/  LOP3.LUT R10, R11, R0, RZ, 0x3c, !PT ;  /* 0x000000000b0a7212 */ /* 0x000fc800078e3cff */
[----:B------:R-:W-:-:S07]  /*1f60*/  ISETP.GT.U32.AND P2, PT, R6, R15, PT ;  /* 0x0000000f0600720c */ /* 0x000fce0003f44070 */
[----:B------:R-:W-:Y:S02]  /*1f70*/  @!P0 IMAD.IADD R13, R13, 0x1, -R6 ;  /* 0x000000010d0d8824 */ /* 0x000fe400078e0a06 */
[----:B------:R-:W-:-:S03]  /*1f80*/  @!P0 VIADD R5, R5, 0x1 ;  /* 0x0000000105058836 */ /* 0x000fc60000000000 */
[----:B------:R-:W-:Y:S01]  /*1f90*/  ISETP.GE.U32.AND P3, PT, R13, R6, PT ;  /* 0x000000060d00720c */ /* 0x000fe20003f66070 */
[----:B------:R-:W-:Y:S02]  /*1fa0*/  @!P2 IMAD.IADD R15, R15, 0x1, -R6 ;  /* 0x000000010f0fa824 */ /* 0x000fe400078e0a06 */
[----:B------:R-:W-:-:S03]  /*1fb0*/  @!P2 VIADD R4, R4, 0x1 ;  /* 0x000000010404a836 */ /* 0x000fc60000000000 */
[----:B------:R-:W-:Y:S02]  /*1fc0*/  ISETP.GE.U32.AND P1, PT, R15, R6, PT ;  /* 0x000000060f00720c */ /* 0x000fe40003f26070 */
[----:B------:R-:W-:-:S04]  /*1fd0*/  LOP3.LUT R6, R7, R0, RZ, 0x3c, !PT ;  /* 0x0000000007067212 */ /* 0x000fc800078e3cff */
[----:B------:R-:W-:Y:S02]  /*1fe0*/  ISETP.GE.AND P0, PT, R6, RZ, PT ;  /* 0x000000ff0600720c */ /* 0x000fe40003f06270 */
[----:B------:R-:W-:Y:S02]  /*1ff0*/  @P3 IADD3 R5, PT, PT, R5, 0x1, RZ ;  /* 0x0000000105053810 */ /* 0x000fe40007ffe0ff */
[----:B------:R-:W-:Y:S02]  /*2000*/  ISETP.GE.AND P3, PT, R10, RZ, PT ;  /* 0x000000ff0a00720c */ /* 0x000fe40003f66270 */
[----:B------:R-:W-:Y:S01]  /*2010*/  LOP3.LUT R6, RZ, R0, RZ, 0x33, !PT ;  /* 0x00000000ff067212 */ /* 0x000fe200078e33ff */
[----:B------:R-:W-:Y:S01]  /*2020*/  @P1 VIADD R4, R4, 0x1 ;  /* 0x0000000104041836 */ /* 0x000fe20000000000 */
[----:B------:R-:W-:-:S05]  /*2030*/  ISETP.NE.AND P1, PT, R0, RZ, PT ;  /* 0x000000ff0000720c */ /* 0x000fca0003f25270 */
[----:B------:R-:W-:-:S04]  /*2040*/  @!P0 IMAD.MOV R5, RZ, RZ, -R5 ;  /* 0x000000ffff058224 */ /* 0x000fc800078e0a05 */
[----:B------:R-:W-:Y:S02]  /*2050*/  @!P3 IADD3 R4, PT, PT, -R4, RZ, RZ ;  /* 0x000000ff0404b210 */ /* 0x000fe40007ffe1ff */
[C---:B------:R-:W-:Y:S02]  /*2060*/  SEL R13, R6.reuse, R5, !P1 ;  /* 0x00000005060d7207 */ /* 0x040fe40004800000 */
[----:B------:R-:W-:-:S03]  /*2070*/  SEL R4, R6, R4, !P1 ;  /* 0x0000000406047207 */ /* 0x000fc60004800000 */
[----:B------:R-:W-:Y:S02]  /*2080*/  IMAD.MOV R5, RZ, RZ, -R13 ;  /* 0x000000ffff057224 */ /* 0x000fe400078e0a0d */
[----:B------:R-:W-:Y:S02]  /*2090*/  IMAD R11, R4, R0, -R11 ;  /* 0x00000000040b7224 */ /* 0x000fe400078e0a0b */
[----:B------:R-:W-:Y:S02]  /*20a0*/  IMAD R0, R0, R5, R7 ;  /* 0x0000000500007224 */ /* 0x000fe400078e0207 */
[----:B------:R-:W-:Y:S02]  /*20b0*/  IMAD.IADD R4, R13, 0x1, -R4 ;  /* 0x000000010d047824 */ /* 0x000fe400078e0a04 */
[----:B------:R-:W-:-:S03]  /*20c0*/  IMAD.IADD R11, R0, 0x1, R11 ;  /* 0x00000001000b7824 */ /* 0x000fc600078e020b */
[----:B------:R-:W-:Y:S02]  /*20d0*/  IABS R0, R4 ;  /* 0x0000000400007213 */ /* 0x000fe40000000000 */
[----:B------:R-:W-:Y:S01]  /*20e0*/  IABS R5, R11 ;  /* 0x0000000b00057213 */ /* 0x000fe20000000000 */
[----:B------:R2:W1:Y:S03]  /*20f0*/  MUFU.RSQ R4, R19 ;  /* 0x0000001300047308 */ /* 0x0004660000001400 */
[----:B------:R-:W-:Y:S01]  /*2100*/  IADD3 R0, PT, PT, R0, R5, RZ ;  /* 0x0000000500007210 */ /* 0x000fe20007ffe0ff */
[----:B------:R-:W-:-:S03]  /*2110*/  VIADD R5, R19, 0xf3000000 ;  /* 0xf300000013057836 */ /* 0x000fc60000000000 */
        /* <DEDUP_REMOVED lines=10> */
.L_x_34:
[----:B------:R-:W-:Y:S05]  /*21c0*/  BRA `(.L_x_35) ;  /* 0x0000000000107947 */ /* 0x000fea0003800000 */
.L_x_33:
[----:B------:R-:W-:Y:S01]  /*21d0*/  FMUL.FTZ R6, R19, R4 ;  /* 0x0000000413067220 */ /* 0x000fe20000410000 */
[----:B------:R-:W-:-:S03]  /*21e0*/  FMUL.FTZ R4, R4, 0.5 ;  /* 0x3f00000004047820 */ /* 0x000fc60000410000 */
[----:B--2---:R-:W-:-:S04]  /*21f0*/  FFMA R3, -R6, R6, R19 ;  /* 0x0000000606037223 */ /* 0x004fc80000000113 */
[----:B------:R-:W-:-:S07]  /*2200*/  FFMA R6, R3, R4, R6 ;  /* 0x0000000403067223 */ /* 0x000fce0000000006 */
.L_x_35:
        /* <DEDUP_REMOVED lines=14> */
.L_x_37:
[----:B------:R-:W-:Y:S05]  /*22f0*/  BSYNC.RECONVERGENT B2 ;  /* 0x0000000000027941 */ /* 0x000fea0003800200 */
.L_x_36:
        /* <DEDUP_REMOVED lines=22> */
.L_x_40:
[----:B------:R-:W-:Y:S05]  /*2460*/  BRA `(.L_x_30) ;  /* 0x0000000000a87947 */ /* 0x000fea0003800000 */
.L_x_39:
        /* <DEDUP_REMOVED lines=14> */
.L_x_38:
        /* <DEDUP_REMOVED lines=11> */
[----:B0-----:R-:W-:-:S04]  /*2600*/  IADD3 R9, PT, PT, R9, R6, RZ ;  /* 0x0000000609097210 */ /* 0x001fc80007ffe0ff */
[----:B------:R-:W-:-:S13]  /*2610*/  ISETP.GE.AND P0, PT, R9, 0x186a0, PT ;  /* 0x000186a00900780c */ /* 0x000fda0003f06270 */
[----:B------:R-:W-:Y:S05]  /*2620*/  @!P0 BRA `(.L_x_41) ;  /* 0x00000000002c8947 */ /* 0x000fea0003800000 */
        /* <DEDUP_REMOVED lines=10> */
.L_x_42:
[----:B------:R-:W-:Y:S05]  /*26d0*/  BRA `(.L_x_30) ;  /* 0x00000000000c7947 */ /* 0x000fea0003800000 */
.L_x_41:
[----:B------:R-:W0:Y:S02]  /*26e0*/  LDC.64 R4, c[0x0][0x3b8] ;  /* 0x0000ee00ff047b82 */ /* 0x000e240000000a00 */
[----:B0-----:R-:W-:-:S05]  /*26f0*/  IMAD.WIDE R4, R9, 0x4, R4 ;  /* 0x0000000409047825 */ /* 0x001fca00078e0204 */
[----:B------:R1:W-:Y:S02]  /*2700*/  STG.E desc[UR36][R4.64], R7 ;  /* 0x0000000704007986 */ /* 0x0003e4000c101924 */
.L_x_30:
[----:B------:R-:W-:Y:S05]  /*2710*/  BSYNC B6 ;  /* 0x0000000000067941 */ /* 0x000fea0003800000 */
.L_x_29:
[----:B------:R-:W2:Y:S01]  /*2720*/  LDCU UR4, c[0x0][0x38c] ;  /* 0x00007180ff0477ac */ /* 0x000ea20008000800 */
[----:B------:R-:W-:Y:S01]  /*2730*/  ISETP.NE.AND P1, PT, R17, RZ, PT ;  /* 0x000000ff1100720c */ /* 0x000fe20003f25270 */
[----:B------:R-:W-:Y:S01]  /*2740*/  VIADD R17, R25, 0x1 ;  /* 0x0000000119117836 */ /* 0x000fe20000000000 */
[----:B------:R-:W-:Y:S04]  /*2750*/  BSSY B6, `(.L_x_43) ;  /* 0x00000b6000067945 */ /* 0x000fe80003800000 */
[----:B--2---:R-:W-:-:S04]  /*2760*/  ISETP.GE.AND P0, PT, R17, UR4, PT ;  /* 0x0000000411007c0c */ /* 0x004fc8000bf06270 */
[----:B------:R-:W-:-:S04]  /*2770*/  ISETP.GT.AND P2, PT, R25, -0x2, !P0 ;  /* 0xfffffffe1900780c */ /* 0x000fc80004744270 */
[----:B------:R-:W-:Y:S02]  /*2780*/  PLOP3.LUT P0, PT, P1, P2, PT, 0x80, 0x8 ;  /* 0x000000000008781c */ /* 0x000fe40000f05070 */
[----:B------:R-:W-:-:S11]  /*2790*/  P2R R28, PR, RZ, 0x4 ;  /* 0x00000004ff1c7803 */ /* 0x000fd60000000000 */
[----:B------:R-:W-:Y:S05]  /*27a0*/  @!P0 BRA `(.L_x_44) ;  /* 0x0000000800c08947 */ /* 0x000fea0003800000 */
[----:B0--3--:R-:W1:Y:S01]  /*27b0*/  LDC R3, c[0x0][0x388] ;  /* 0x0000e200ff037b82 */ /* 0x009e620000000800 */
[----:B------:R-:W0:Y:S01]  /*27c0*/  LDCU.64 UR4, c[0x0][0x380] ;  /* 0x00007000ff0477ac */ /* 0x000e220008000a00 */
[----:B-1--4-:R-:W-:-:S05]  /*27d0*/  IMAD R7, R17, R3, RZ ;  /* 0x0000000311077224 */ /* 0x012fca00078e02ff */
[----:B------:R-:W-:Y:S02]  /*27e0*/  SHF.R.S32.HI R5, RZ, 0x1f, R7 ;  /* 0x0000001fff057819 */ /* 0x000fe40000011407 */
[----:B------:R-:W-:-:S04]  /*27f0*/  IADD3 R11, P0, PT, R24, R7, RZ ;  /* 0x00000007180b7210 */ /* 0x000fc80007f1e0ff */
[----:B------:R-:W-:Y:S02]  /*2800*/  LEA.HI.X.SX32 R0, R24, R5, 0x1, P0 ;  /* 0x0000000518007211 */ /* 0x000fe400000f0eff */
[----:B0-----:R-:W-:-:S04]  /*2810*/  LEA R4, P0, R11, UR4, 0x2 ;  /* 0x000000040b047c11 */ /* 0x001fc8000f8010ff */
[----:B------:R-:W-:-:S05]  /*2820*/  LEA.HI.X R5, R11, UR5, R0, 0x2, P0 ;  /* 0x000000050b057c11 */ /* 0x000fca00080f1400 */
[----:B------:R-:W2:Y:S01]  /*2830*/  LDG.E R4, desc[UR36][R4.64+0x4] ;  /* 0x0000042404047981 */ /* 0x000ea2000c1e1900 */
[----:B------:R-:W-:Y:S01]  /*2840*/  IMAD.IADD R18, R18, 0x1, R7 ;  /* 0x0000000112127824 */ /* 0x000fe200078e0207 */
        /* <DEDUP_REMOVED lines=8> */
[----:B-----5:R-:W-:-:S07]  /*28d0*/  FADD R9, R26, 1.4142135381698608398 ;  /* 0x3fb504f31a097421 */ /* 0x020fce0000000000 */
.L_x_46:
[-C--:B------:R-:W-:Y:S01]  /*28e0*/  FMNMX R5, R9, R4.reuse, PT ;  /* 0x0000000409057209 */ /* 0x080fe20003800000 */
[----:B------:R-:W-:Y:S05]  /*28f0*/  YIELD ;  /* 0x0000000000007946 */ /* 0x000fea0003800000 */
[----:B------:R-:W2:Y:S02]  /*2900*/  ATOMG.E.CAS.STRONG.GPU PT, R5, [R6+0x18], R4, R5 ;  /* 0x00001804060573a9 */ /* 0x000ea400001ee105 */
[----:B--2---:R-:W-:Y:S02]  /*2910*/  ISETP.NE.AND P0, PT, R5, R4, PT ;  /* 0x000000040500720c */ /* 0x004fe40003f05270 */
[----:B------:R-:W-:-:S11]  /*2920*/  MOV R4, R5 ;  /* 0x0000000500047202 */ /* 0x000fd60000000f00 */
[----:B------:R-:W-:Y:S05]  /*2930*/  @P0 BRA `(.L_x_46) ;  /* 0xfffffffc00e80947 */ /* 0x000fea000383ffff */
[----:B------:R-:W-:Y:S05]  /*2940*/  BSYNC B0 ;  /* 0x0000000000007941 */ /* 0x000fea0003800000 */
.L_x_45:
        /* <DEDUP_REMOVED lines=9> */
[----:B---3--:R-:W3:Y:S02]  /*29e0*/  MUFU.RCP R10, R10 ;  /* 0x0000000a000a7308 */ /* 0x008ee40000001000 */
[----:B---3--:R-:W-:-:S06]  /*29f0*/  VIADD R4, R10, 0xffffffe ;  /* 0x0ffffffe0a047836 */ /* 0x008fcc0000000000 */
[----:B------:R3:W4:Y:S02]  /*2a00*/  F2I.FTZ.U32.TRUNC.NTZ R5, R4 ;  /* 0x0000000400057305 */ /* 0x000724000021f000 */
[----:B---3--:R-:W-:Y:S02]  /*2a10*/  IMAD.MOV.U32 R4, RZ, RZ, RZ ;  /* 0x000000ffff047224 */ /* 0x008fe400078e00ff */
[----:B----4-:R-:W-:-:S04]  /*2a20*/  IMAD.MOV R11, RZ, RZ, -R5 ;  /* 0x000000ffff0b7224 */ /* 0x010fc800078e0a05 */
[----:B------:R-:W-:-:S04]  /*2a30*/  IMAD R11, R11, R8, RZ ;  /* 0x000000080b0b7224 */ /* 0x000fc800078e02ff */
[----:B------:R-:W-:Y:S01]  /*2a40*/  IMAD.HI.U32 R12, R5, R11, R4 ;  /* 0x0000000b050c7227 */ /* 0x000fe200078e0004 */
[----:B------:R-:W-:Y:S02]  /*2a50*/  MOV R11, R13 ;  /* 0x0000000d000b7202 */ /* 0x000fe40000000f00 */
[----:B-1----:R-:W-:-:S03]  /*2a60*/  IABS R13, R0 ;  /* 0x00000000000d7213 */ /* 0x002fc60000000000 */
[----:B------:R-:W-:-:S04]  /*2a70*/  IMAD.HI.U32 R5, R12, R11, RZ ;  /* 0x0000000b0c057227 */ /* 0x000fc800078e00ff */
[----:B------:R-:W-:Y:S02]  /*2a80*/  IMAD.MOV R10, RZ, RZ, -R5 ;  /* 0x000000ffff0a7224 */ /* 0x000fe400078e0a05 */
[----:B------:R-:W-:-:S04]  /*2a90*/  IMAD.HI.U32 R4, R12, R13, RZ ;  /* 0x0000000d0c047227 */ /* 0x000fc800078e00ff */
[----:B------:R-:W-:Y:S02]  /*2aa0*/  IMAD R11, R8, R10, R11 ;  /* 0x0000000a080b7224 */ /* 0x000fe400078e020b */
[----:B------:R-:W-:-:S03]  /*2ab0*/  IMAD.MOV R10, RZ, RZ, -R4 ;  /* 0x000000ffff0a7224 */ /* 0x000fc600078e0a04 */
[C---:B------:R-:W-:Y:S01]  /*2ac0*/  ISETP.GT.U32.AND P0, PT, R8.reuse, R11, PT ;  /* 0x0000000b0800720c */ /* 0x040fe20003f04070 */
[----:B------:R-:W-:Y:S01]  /*2ad0*/  IMAD R13, R8, R10, R13 ;  /* 0x0000000a080d7224 */ /* 0x000fe200078e020d */
[----:B------:R-:W-:-:S04]  /*2ae0*/  LOP3.LUT R10, R0, R3, RZ, 0x3c, !PT ;  /* 0x00000003000a7212 */ /* 0x000fc800078e3cff */
[----:B------:R-:W-:-:S07]  /*2af0*/  ISETP.GT.U32.AND P2, PT, R8, R13, PT ;  /* 0x0000000d0800720c */ /* 0x000fce0003f44070 */
[----:B------:R-:W-:Y:S02]  /*2b00*/  @!P0 IMAD.IADD R11, R11, 0x1, -R8 ;  /* 0x000000010b0b8824 */ /* 0x000fe400078e0a08 */
[----:B------:R-:W-:-:S03]  /*2b10*/  @!P0 VIADD R5, R5, 0x1 ;  /* 0x0000000105058836 */ /* 0x000fc60000000000 */
[-C--:B------:R-:W-:Y:S01]  /*2b20*/  ISETP.GE.U32.AND P3, PT, R11, R8.reuse, PT ;  /* 0x000000080b00720c */ /* 0x080fe20003f66070 */
[----:B------:R-:W-:Y:S01]  /*2b30*/  @!P2 VIADD R4, R4, 0x1 ;  /* 0x000000010404a836 */ /* 0x000fe20000000000 */
[----:B------:R-:W-:-:S04]  /*2b40*/  @!P2 IADD3 R13, PT, PT, R13, -R8, RZ ;  /* 0x800000080d0da210 */ /* 0x000fc80007ffe0ff */
[----:B------:R-:W-:Y:S02]  /*2b50*/  ISETP.GE.U32.AND P1, PT, R13, R8, PT ;  /* 0x000000080d00720c */ /* 0x000fe40003f26070 */
[----:B------:R-:W-:-:S04]  /*2b60*/  LOP3.LUT R8, R18, R3, RZ, 0x3c, !PT ;  /* 0x0000000312087212 */ /* 0x000fc800078e3cff */
[----:B------:R-:W-:Y:S01]  /*2b70*/  ISETP.GE.AND P0, PT, R8, RZ, PT ;  /* 0x000000ff0800720c */ /* 0x000fe20003f06270 */
[----:B------:R-:W-:Y:S01]  /*2b80*/  @P3 VIADD R5, R5, 0x1 ;  /* 0x0000000105053836 */ /* 0x000fe20000000000 */
[----:B------:R-:W-:Y:S02]  /*2b90*/  ISETP.GE.AND P3, PT, R10, RZ, PT ;  /* 0x000000ff0a00720c */ /* 0x000fe40003f66270 */
[----:B------:R-:W-:-:S03]  /*2ba0*/  LOP3.LUT R8, RZ, R3, RZ, 0x33, !PT ;  /* 0x00000003ff087212 */ /* 0x000fc600078e33ff */
[----:B------:R-:W-:Y:S02]  /*2bb0*/  @P1 IADD3 R4, PT, PT, R4, 0x1, RZ ;  /* 0x0000000104041810 */ /* 0x000fe40007ffe0ff */
[----:B------:R-:W-:-:S04]  /*2bc0*/  ISETP.NE.AND P1, PT, R3, RZ, PT ;  /* 0x000000ff0300720c */ /* 0x000fc80003f25270 */
[----:B------:R-:W-:Y:S02]  /*2bd0*/  @!P0 IMAD.MOV R5, RZ, RZ, -R5 ;  /* 0x000000ffff058224 */ /* 0x000fe400078e0a05 */
[----:B------:R-:W-:-:S03]  /*2be0*/  @!P3 IMAD.MOV R4, RZ, RZ, -R4 ;  /* 0x000000ffff04b224 */ /* 0x000fc600078e0a04 */
[C---:B------:R-:W-:Y:S02]  /*2bf0*/  SEL R11, R8.reuse, R5, !P1 ;  /* 0x00000005080b7207 */ /* 0x040fe40004800000 */
[----:B------:R-:W-:-:S03]  /*2c00*/  SEL R4, R8, R4, !P1 ;  /* 0x0000000408047207 */ /* 0x000fc60004800000 */
[----:B------:R-:W-:Y:S02]  /*2c10*/  IMAD.MOV R5, RZ, RZ, -R11 ;  /* 0x000000ffff057224 */ /* 0x000fe400078e0a0b */
[----:B------:R-:W-:Y:S01]  /*2c20*/  IMAD R0, R4, R3, -R0 ;  /* 0x0000000304007224 */ /* 0x000fe200078e0a00 */
[----:B------:R-:W-:Y:S01]  /*2c30*/  IADD3 R4, PT, PT, R11, -R4, RZ ;  /* 0x800000040b047210 */ /* 0x000fe20007ffe0ff */
[----:B------:R-:W-:-:S03]  /*2c40*/  IMAD R5, R3, R5, R18 ;  /* 0x0000000503057224 */ /* 0x000fc600078e0212 */
[----:B------:R-:W-:Y:S01]  /*2c50*/  IABS R4, R4 ;  /* 0x0000000400047213 */ /* 0x000fe20000000000 */
[----:B------:R-:W-:-:S05]  /*2c60*/  IMAD.IADD R0, R5, 0x1, R0 ;  /* 0x0000000105007824 */ /* 0x000fca00078e0200 */
[----:B------:R-:W-:Y:S01]  /*2c70*/  IABS R3, R0 ;  /* 0x0000000000037213 */ /* 0x000fe20000000000 */
[----:B------:R-:W-:Y:S02]  /*2c80*/  IMAD.MOV.U32 R0, RZ, RZ, R4 ;  /* 0x000000ffff007224 */ /* 0x000fe400078e0004 */
[----:B------:R2:W1:Y:S02]  /*2c90*/  MUFU.RSQ R4, R19 ;  /* 0x0000001300047308 */ /* 0x0004640000001400 */
        /* <DEDUP_REMOVED lines=12> */
.L_x_48:
[----:B------:R-:W-:Y:S05]  /*2d60*/  BRA `(.L_x_49) ;  /* 0x0000000000107947 */ /* 0x000fea0003800000 */
.L_x_47:
[----:B0-2---:R-:W-:Y:S01]  /*2d70*/  FMUL.FTZ R6, R19, R4 ;  /* 0x0000000413067220 */ /* 0x005fe20000410000 */
[----:B------:R-:W-:-:S03]  /*2d80*/  FMUL.FTZ R4, R4, 0.5 ;  /* 0x3f00000004047820 */ /* 0x000fc60000410000 */
[----:B------:R-:W-:-:S04]  /*2d90*/  FFMA R3, -R6, R6, R19 ;  /* 0x0000000606037223 */ /* 0x000fc80000000113 */
[----:B------:R-:W-:-:S07]  /*2da0*/  FFMA R6, R3, R4, R6 ;  /* 0x0000000403067223 */ /* 0x000fce0000000006 */
.L_x_49:
        /* <DEDUP_REMOVED lines=14> */
.L_x_51:
[----:B------:R-:W-:Y:S05]  /*2e90*/  BSYNC.RECONVERGENT B2 ;  /* 0x0000000000027941 */ /* 0x000fea0003800200 */
.L_x_50:
        /* <DEDUP_REMOVED lines=22> */
.L_x_54:
[----:B------:R-:W-:Y:S05]  /*3000*/  BRA `(.L_x_44) ;  /* 0x0000000000a87947 */ /* 0x000fea0003800000 */
.L_x_53:
        /* <DEDUP_REMOVED lines=14> */
.L_x_52:
        /* <DEDUP_REMOVED lines=24> */
.L_x_56:
[----:B------:R-:W-:Y:S05]  /*3270*/  BRA `(.L_x_44) ;  /* 0x00000000000c7947 */ /* 0x000fea0003800000 */
.L_x_55:
[----:B------:R-:W0:Y:S02]  /*3280*/  LDC.64 R4, c[0x0][0x3b8] ;  /* 0x0000ee00ff047b82 */ /* 0x000e240000000a00 */
[----:B0-----:R-:W-:-:S05]  /*3290*/  IMAD.WIDE R4, R7, 0x4, R4 ;  /* 0x0000000407047825 */ /* 0x001fca00078e0204 */
[----:B------:R2:W-:Y:S02]  /*32a0*/  STG.E desc[UR36][R4.64], R18 ;  /* 0x0000001204007986 */ /* 0x0005e4000c101924 */
.L_x_44:
[----:B------:R-:W-:Y:S05]  /*32b0*/  BSYNC B6 ;  /* 0x0000000000067941 */ /* 0x000fea0003800000 */
.L_x_43:
[----:B------:R-:W-:Y:S01]  /*32c0*/  ISETP.NE.AND P0, PT, R28, RZ, PT ;  /* 0x000000ff1c00720c */ /* 0x000fe20003f05270 */
[----:B------:R-:W-:Y:S03]  /*32d0*/  BSSY B6, `(.L_x_57) ;  /* 0x00000ab000067945 */ /* 0x000fe60003800000 */
[----:B------:R-:W-:-:S13]  /*32e0*/  ISETP.LT.OR P0, PT, R23, RZ, !P0 ;  /* 0x000000ff1700720c */ /* 0x000fda0004701670 */
[----:B------:R-:W-:Y:S05]  /*32f0*/  @P0 BRA `(.L_x_58) ;  /* 0x0000000800a00947 */ /* 0x000fea0003800000 */
[----:B------:R-:W0:Y:S08]  /*3300*/  LDC R0, c[0x0][0x388] ;  /* 0x0000e200ff007b82 */ /* 0x000e300000000800 */
[----:B01234-:R-:W0:Y:S01]  /*3310*/  LDC.64 R4, c[0x0][0x380] ;  /* 0x0000e000ff047b82 */ /* 0x01fe220000000a00 */
[----:B------:R-:W-:-:S04]  /*3320*/  IMAD R7, R17, R0, R24 ;  /* 0x0000000011077224 */ /* 0x000fc800078e0218 */
[----:B0-----:R-:W-:-:S06]  /*3330*/  IMAD.WIDE R4, R7, 0x4, R4 ;  /* 0x0000000407047825 */ /* 0x001fcc00078e0204 */
[----:B------:R-:W2:Y:S02]  /*3340*/  LDG.E R4, desc[UR36][R4.64] ;  /* 0x0000002404047981 */ /* 0x000ea4000c1e1900 */
[----:B--2---:R-:W-:-:S13]  /*3350*/  ISETP.NE.AND P0, PT, R4, RZ, PT ;  /* 0x000000ff0400720c */ /* 0x004fda0003f05270 */
[----:B------:R-:W-:Y:S05]  /*3360*/  @P0 BRA `(.L_x_58) ;  /* 0x0000000800840947 */ /* 0x000fea0003800000 */
[----:B------:R-:W0:Y:S02]  /*3370*/  LDC.64 R8, c[0x0][0x398] ;  /* 0x0000e600ff087b82 */ /* 0x000e240000000a00 */
[----:B0-----:R-:W-:-:S05]  /*3380*/  IMAD.WIDE R8, R7, 0x14, R8 ;  /* 0x0000001407087825 */ /* 0x001fca00078e0208 */
[----:B------:R0:W5:Y:S01]  /*3390*/  LDG.E R4, desc[UR36][R8.64+0x4] ;  /* 0x0000042408047981 */ /* 0x000162000c1e1900 */
[----:B------:R-:W-:Y:S01]  /*33a0*/  BSSY B0, `(.L_x_59) ;  /* 0x0000008000007945 */ /* 0x000fe20003800000 */
[----:B-----5:R-:W-:-:S07]  /*33b0*/  FADD R3, R26, 1 ;  /* 0x3f8000001a037421 */ /* 0x020fce0000000000 */
.L_x_60:
[-C--:B------:R-:W-:Y:S01]  /*33c0*/  FMNMX R5, R3, R4.reuse, PT ;  /* 0x0000000403057209 */ /* 0x080fe20003800000 */
[----:B------:R-:W-:Y:S05]  /*33d0*/  YIELD ;  /* 0x0000000000007946 */ /* 0x000fea0003800000 */
[----:B------:R-:W2:Y:S02]  /*33e0*/  ATOMG.E.CAS.STRONG.GPU PT, R5, [R8+0x4], R4, R5 ;  /* 0x00000404080573a9 */ /* 0x000ea400001ee105 */
[----:B--2---:R-:W-:Y:S02]  /*33f0*/  ISETP.NE.AND P0, PT, R5, R4, PT ;  /* 0x000000040500720c */ /* 0x004fe40003f05270 */
[----:B------:R-:W-:-:S11]  /*3400*/  MOV R4, R5 ;  /* 0x0000000500047202 */ /* 0x000fd60000000f00 */
[----:B------:R-:W-:Y:S05]  /*3410*/  @P0 BRA `(.L_x_60) ;  /* 0xfffffffc00e80947 */ /* 0x000fea000383ffff */
[----:B------:R-:W-:Y:S05]  /*3420*/  BSYNC B0 ;  /* 0x0000000000007941 */ /* 0x000fea0003800000 */
.L_x_59:
[----:B------:R-:W-:-:S13]  /*3430*/  FSETP.GEU.AND P0, PT, R3, R4, PT ;  /* 0x000000040300720b */ /* 0x000fda0003f0e000 */
[----:B------:R-:W-:Y:S05]  /*3440*/  @P0 BRA `(.L_x_58) ;  /* 0x00000008004c0947 */ /* 0x000fea0003800000 */
[----:B------:R-:W-:Y:S01]  /*3450*/  IABS R6, R0 ;  /* 0x0000000000067213 */ /* 0x000fe20000000000 */
[----:B------:R-:W1:Y:S01]  /*3460*/  LDC R11, c[0x0][0x390] ;  /* 0x0000e400ff0b7b82 */ /* 0x000e620000000800 */
[----:B------:R-:W-:Y:S01]  /*3470*/  IMAD.MOV.U32 R4, RZ, RZ, RZ ;  /* 0x000000ffff047224 */ /* 0x000fe200078e00ff */
[----:B------:R-:W-:Y:S01]  /*3480*/  IABS R14, R7 ;  /* 0x00000007000e7213 */ /* 0x000fe20000000000 */
[----:B------:R-:W2:Y:S01]  /*3490*/  I2F.RP R10, R6 ;  /* 0x00000006000a7306 */ /* 0x000ea20000209400 */
[----:B------:R3:W-:Y:S04]  /*34a0*/  STG.E desc[UR36][R8.64+0x4], R3 ;  /* 0x0000040308007986 */ /* 0x0007e8000c101924 */
[----:B------:R3:W-:Y:S04]  /*34b0*/  STG.E desc[UR36][R8.64+0x10], R27 ;  /* 0x0000101b08007986 */ /* 0x0007e8000c101924 */
[----:B------:R3:W-:Y:S01]  /*34c0*/  STG.E desc[UR36][R8.64], R7 ;  /* 0x0000000708007986 */ /* 0x0007e2000c101924 */
[----:B--2---:R-:W2:Y:S01]  /*34d0*/  MUFU.RCP R10, R10 ;  /* 0x0000000a000a7308 */ /* 0x004ea20000001000 */
[----:B-1----:R-:W-:Y:S01]  /*34e0*/  IABS R15, R11 ;  /* 0x0000000b000f7213 */ /* 0x002fe20000000000 */
[----:B--2---:R-:W-:-:S06]  /*34f0*/  VIADD R5, R10, 0xffffffe ;  /* 0x0ffffffe0a057836 */ /* 0x004fcc0000000000 */
[----:B------:R-:W1:Y:S02]  /*3500*/  F2I.FTZ.U32.TRUNC.NTZ R5, R5 ;  /* 0x0000000500057305 */ /* 0x000e64000021f000 */
[----:B-1----:R-:W-:-:S04]  /*3510*/  IMAD.MOV R13, RZ, RZ, -R5 ;  /* 0x000000ffff0d7224 */ /* 0x002fc800078e0a05 */
[----:B------:R-:W-:-:S04]  /*3520*/  IMAD R13, R13, R6, RZ ;  /* 0x000000060d0d7224 */ /* 0x000fc800078e02ff */
[----:B------:R-:W-:Y:S01]  /*3530*/  IMAD.HI.U32 R12, R5, R13, R4 ;  /* 0x0000000d050c7227 */ /* 0x000fe200078e0004 */
[----:B------:R-:W-:-:S05]  /*3540*/  MOV R13, R14 ;  /* 0x0000000e000d7202 */ /* 0x000fca0000000f00 */
        /* <DEDUP_REMOVED lines=31> */
[----:B------:R-:W-:Y:S02]  /*3740*/  IMAD.IADD R11, R4, 0x1, R11 ;  /* 0x00000001040b7824 */ /* 0x000fe400078e020b */
[----:B------:R3:W1:Y:S03]  /*3750*/  MUFU.RSQ R4, R19 ;  /* 0x0000001300047308 */ /* 0x0006660000001400 */
[----:B------:R-:W-:-:S05]  /*3760*/  IABS R5, R11 ;  /* 0x0000000b00057213 */ /* 0x000fca0000000000 */
[----:B------:R-:W-:Y:S02]  /*3770*/  IMAD.IADD R0, R0, 0x1, R5 ;  /* 0x0000000100007824 */ /* 0x000fe400078e0205 */
        /* <DEDUP_REMOVED lines=8> */
[----:B---3--:R-:W-:-:S07]  /*3800*/  MOV R0, 0x3820 ;  /* 0x0000382000007802 */ /* 0x008fce0000000f00 */
[----:B0-----:R-:W-:Y:S05]  /*3810*/  CALL.REL.NOINC `($__internal_0_$__cuda_sm20_sqrt_rn_f32_slowpath) ;  /* 0x0000002400e47944 */ /* 0x001fea0003c00000 */
[----:B------:R-:W-:Y:S05]  /*3820*/  BSYNC.RECONVERGENT B0 ;  /* 0x0000000000007941 */ /* 0x000fea0003800200 */
.L_x_62:
[----:B------:R-:W-:Y:S05]  /*3830*/  BRA `(.L_x_63) ;  /* 0x0000000000107947 */ /* 0x000fea0003800000 */
.L_x_61:
[----:B------:R-:W-:Y:S01]  /*3840*/  FMUL.FTZ R6, R19, R4 ;  /* 0x0000000413067220 */ /* 0x000fe20000410000 */
[----:B------:R-:W-:-:S03]  /*3850*/  FMUL.FTZ R4, R4, 0.5 ;  /* 0x3f00000004047820 */ /* 0x000fc60000410000 */
[----:B---3--:R-:W-:-:S04]  /*3860*/  FFMA R3, -R6, R6, R19 ;  /* 0x0000000606037223 */ /* 0x008fc80000000113 */
[----:B------:R-:W-:-:S07]  /*3870*/  FFMA R6, R3, R4, R6 ;  /* 0x0000000403067223 */ /* 0x000fce0000000006 */
.L_x_63:
        /* <DEDUP_REMOVED lines=11> */
[----:B------:R-:W-:Y:S02]  /*3930*/  MOV R0, R8 ;  /* 0x0000000800007202 */ /* 0x000fe40000000f00 */
[----:B------:R-:W-:-:S07]  /*3940*/  MOV R4, 0x3960 ;  /* 0x0000396000047802 */ /* 0x000fce0000000f00 */
[----:B------:R-:W-:Y:S05]  /*3950*/  CALL.REL.NOINC `($__internal_1_$__cuda_sm3x_div_rn_noftz_f32_slowpath) ;  /* 0x0000002400ec7944 */ /* 0x000fea0003c00000 */
.L_x_65:
[----:B------:R-:W-:Y:S05]  /*3960*/  BSYNC.RECONVERGENT B2 ;  /* 0x0000000000027941 */ /* 0x000fea0003800200 */
.L_x_64:
        /* <DEDUP_REMOVED lines=15> */
[----:B------:R-:W-:Y:S01]  /*3a60*/  MOV R6, R16 ;  /* 0x0000001000067202 */ /* 0x000fe20000000f00 */
[----:B------:R-:W-:Y:S02]  /*3a70*/  IMAD.MOV.U32 R7, RZ, RZ, R2 ;  /* 0x000000ffff077224 */ /* 0x000fe400078e0002 */
[----:B------:R-:W2:Y:S01]  /*3a80*/  LDC.64 R8, c[0x4][R8] ;  /* 0x0100000008087b82 */ /* 0x000ea20000000a00 */
[----:B-1----:R-:W-:Y:S02]  /*3a90*/  IMAD.U32 R4, RZ, RZ, UR4 ;  /* 0x00000004ff047e24 */ /* 0x002fe4000f8e00ff */
[----:B0-----:R-:W-:-:S07]  /*3aa0*/  IMAD.U32 R5, RZ, RZ, UR5 ;  /* 0x00000005ff057e24 */ /* 0x001fce000f8e00ff */
[----:B------:R-:W-:-:S07]  /*3ab0*/  LEPC R20, `(.L_x_68) ;  /* 0x000000001014794e */ /* 0x000fce0000000000 */
[----:B--2---:R-:W-:Y:S05]  /*3ac0*/  CALL.ABS.NOINC R8 ;  /* 0x0000000008007343 */ /* 0x004fea0003c00000 */
.L_x_68:
[----:B------:R-:W-:Y:S05]  /*3ad0*/  BRA `(.L_x_58) ;  /* 0x0000000000a87947 */ /* 0x000fea0003800000 */
.L_x_67:
        /* <DEDUP_REMOVED lines=14> */
.L_x_66:
        /* <DEDUP_REMOVED lines=24> */
.L_x_70:
[----:B------:R-:W-:Y:S05]  /*3d40*/  BRA `(.L_x_58) ;  /* 0x00000000000c7947 */ /* 0x000fea0003800000 */
.L_x_69:
[----:B------:R-:W0:Y:S02]  /*3d50*/  LDC.64 R4, c[0x0][0x3b8] ;  /* 0x0000ee00ff047b82 */ /* 0x000e240000000a00 */
[----:B0-----:R-:W-:-:S05]  /*3d60*/  IMAD.WIDE R4, R9, 0x4, R4 ;  /* 0x0000000409047825 */ /* 0x001fca00078e0204 */
[----:B------:R0:W-:Y:S02]  /*3d70*/  STG.E desc[UR36][R4.64], R7 ;  /* 0x0000000704007986 */ /* 0x0001e4000c101924 */
.L_x_58:
[----:B------:R-:W-:Y:S05]  /*3d80*/  BSYNC B6 ;  /* 0x0000000000067941 */ /* 0x000fea0003800000 */
.L_x_57:
[----:B------:R-:W1:Y:S01]  /*3d90*/  LDC R0, c[0x0][0x388] ;  /* 0x0000e200ff007b82 */ /* 0x000e620000000800 */
[----:B------:R-:W-:Y:S01]  /*3da0*/  ISETP.NE.AND P2, PT, R28, RZ, PT ;  /* 0x000000ff1c00720c */ /* 0x000fe20003f45270 */
[----:B------:R-:W-:Y:S01]  /*3db0*/  BSSY B6, `(.L_x_71) ;  /* 0x00000b5000067945 */ /* 0x000fe20003800000 */
[----:B-1----:R-:W-:-:S04]  /*3dc0*/  ISETP.GT.AND P0, PT, R0, -0x1, PT ;  /* 0xffffffff0000780c */ /* 0x002fc80003f04270 */
[----:B------:R-:W-:-:S04]  /*3dd0*/  ISETP.GT.AND P1, PT, R24, RZ, P0 ;  /* 0x000000ff1800720c */ /* 0x000fc80000724270 */
[----:B------:R-:W-:Y:S02]  /*3de0*/  PLOP3.LUT P0, PT, P1, P2, PT, 0x80, 0x8 ;  /* 0x000000000008781c */ /* 0x000fe40000f05070 */
[----:B0-2---:R-:W-:-:S11]  /*3df0*/  P2R R18, PR, RZ, 0x2 ;  /* 0x00000002ff127803 */ /* 0x005fd60000000000 */
[----:B------:R-:W-:Y:S05]  /*3e00*/  @!P0 BRA `(.L_x_72) ;  /* 0x0000000800bc8947 */ /* 0x000fea0003800000 */
[----:B---34-:R-:W0:Y:S01]  /*3e10*/  LDC.64 R4, c[0x0][0x380] ;  /* 0x0000e000ff047b82 */ /* 0x018e220000000a00 */
[----:B------:R-:W-:-:S04]  /*3e20*/  IMAD R7, R17, R0, R24 ;  /* 0x0000000011077224 */ /* 0x000fc800078e0218 */
[----:B------:R-:W-:-:S04]  /*3e30*/  VIADD R7, R7, 0xffffffff ;  /* 0xffffffff07077836 */ /* 0x000fc80000000000 */
[----:B0-----:R-:W-:-:S06]  /*3e40*/  IMAD.WIDE.U32 R4, R7, 0x4, R4 ;  /* 0x0000000407047825 */ /* 0x001fcc00078e0004 */
[----:B------:R-:W2:Y:S02]  /*3e50*/  LDG.E R4, desc[UR36][R4.64] ;  /* 0x0000002404047981 */ /* 0x000ea4000c1e1900 */
[----:B--2---:R-:W-:-:S13]  /*3e60*/  ISETP.NE.AND P0, PT, R4, RZ, PT ;  /* 0x000000ff0400720c */ /* 0x004fda0003f05270 */
[----:B------:R-:W-:Y:S05]  /*3e70*/  @P0 BRA `(.L_x_72) ;  /* 0x0000000800a00947 */ /* 0x000fea0003800000 */
[----:B------:R-:W0:Y:S02]  /*3e80*/  LDC.64 R10, c[0x0][0x398] ;  /* 0x0000e600ff0a7b82 */ /* 0x000e240000000a00 */
[----:B0-----:R-:W-:-:S05]  /*3e90*/  IMAD.WIDE.U32 R10, R7, 0x14, R10 ;  /* 0x00000014070a7825 */ /* 0x001fca00078e000a */
[----:B------:R0:W5:Y:S01]  /*3ea0*/  LDG.E R4, desc[UR36][R10.64+0x4] ;  /* 0x000004240a047981 */ /* 0x000162000c1e1900 */
[----:B------:R-:W-:Y:S01]  /*3eb0*/  BSSY B0, `(.L_x_73) ;  /* 0x0000008000007945 */ /* 0x000fe20003800000 */
[----:B-----5:R-:W-:-:S07]  /*3ec0*/  FADD R3, R26, 1.4142135381698608398 ;  /* 0x3fb504f31a037421 */ /* 0x020fce0000000000 */
.L_x_74:
[-C--:B------:R-:W-:Y:S01]  /*3ed0*/  FMNMX R5, R3, R4.reuse, PT ;  /* 0x0000000403057209 */ /* 0x080fe20003800000 */
[----:B------:R-:W-:Y:S05]  /*3ee0*/  YIELD ;  /* 0x0000000000007946 */ /* 0x000fea0003800000 */
[----:B------:R-:W2:Y:S02]  /*3ef0*/  ATOMG.E.CAS.STRONG.GPU PT, R5, [R10+0x4], R4, R5 ;  /* 0x000004040a0573a9 */ /* 0x000ea400001ee105 */
[----:B--2---:R-:W-:Y:S02]  /*3f00*/  ISETP.NE.AND P0, PT, R5, R4, PT ;  /* 0x000000040500720c */ /* 0x004fe40003f05270 */
[----:B------:R-:W-:-:S11]  /*3f10*/  MOV R4, R5 ;  /* 0x0000000500047202 */ /* 0x000fd60000000f00 */
[----:B------:R-:W-:Y:S05]  /*3f20*/  @P0 BRA `(.L_x_74) ;  /* 0xfffffffc00e80947 */ /* 0x000fea000383ffff */
[----:B------:R-:W-:Y:S05]  /*3f30*/  BSYNC B0 ;  /* 0x0000000000007941 */ /* 0x000fea0003800000 */
.L_x_73:
[----:B------:R-:W-:-:S13]  /*3f40*/  FSETP.GEU.AND P0, PT, R3, R4, PT ;  /* 0x000000040300720b */ /* 0x000fda0003f0e000 */
[----:B------:R-:W-:Y:S05]  /*3f50*/  @P0 BRA `(.L_x_72) ;  /* 0x0000000800680947 */ /* 0x000fea0003800000 */
[----:B------:R-:W-:Y:S01]  /*3f60*/  IABS R6, R0 ;  /* 0x0000000000067213 */ /* 0x000fe20000000000 */
[----:B------:R-:W1:Y:S01]  /*3f70*/  I2F.U32.RP R12, R0 ;  /* 0x00000000000c7306 */ /* 0x000e620000209000 */
[----:B------:R-:W2:Y:S01]  /*3f80*/  LDC R13, c[0x0][0x390] ;  /* 0x0000e400ff0d7b82 */ /* 0x000ea20000000800 */
[----:B------:R3:W-:Y:S04]  /*3f90*/  STG.E desc[UR36][R10.64+0x4], R3 ;  /* 0x000004030a007986 */ /* 0x0007e8000c101924 */
[----:B------:R3:W-:Y:S02]  /*3fa0*/  STG.E desc[UR36][R10.64+0x10], R27 ;  /* 0x0000101b0a007986 */ /* 0x0007e4000c101924 */
[----:B------:R-:W4:Y:S02]  /*3fb0*/  I2F.RP R14, R6 ;  /* 0x00000006000e7306 */ /* 0x000f240000209400 */
[----:B------:R3:W-:Y:S06]  /*3fc0*/  STG.E desc[UR36][R10.64], R7 ;  /* 0x000000070a007986 */ /* 0x0007ec000c101924 */
[----:B-1----:R-:W1:Y:S08]  /*3fd0*/  MUFU.RCP R12, R12 ;  /* 0x0000000c000c7308 */ /* 0x002e700000001000 */
[----:B----4-:R-:W4:Y:S01]  /*3fe0*/  MUFU.RCP R14, R14 ;  /* 0x0000000e000e7308 */ /* 0x010f220000001000 */
[----:B-1----:R-:W-:Y:S01]  /*3ff0*/  VIADD R8, R12, 0xffffffe ;  /* 0x0ffffffe0c087836 */ /* 0x002fe20000000000 */
[----:B--2---:R-:W-:-:S06]  /*4000*/  IABS R12, R13 ;  /* 0x0000000d000c7213 */ /* 0x004fcc0000000000 */
[----:B------:R1:W2:Y:S01]  /*4010*/  F2I.FTZ.U32.TRUNC.NTZ R9, R8 ;  /* 0x0000000800097305 */ /* 0x0002a2000021f000 */
[----:B----4-:R-:W-:-:S07]  /*4020*/  VIADD R4, R14, 0xffffffe ;  /* 0x0ffffffe0e047836 */ /* 0x010fce0000000000 */
[----:B------:R4:W5:Y:S01]  /*4030*/  F2I.FTZ.U32.TRUNC.NTZ R5, R4 ;  /* 0x0000000400057305 */ /* 0x000962000021f000 */
[----:B-1----:R-:W-:Y:S01]  /*4040*/  IMAD.MOV.U32 R8, RZ, RZ, RZ ;  /* 0x000000ffff087224 */ /* 0x002fe200078e00ff */
[----:B--2---:R-:W-:Y:S01]  /*4050*/  IADD3 R15, PT, PT, RZ, -R9, RZ ;  /* 0x80000009ff0f7210 */ /* 0x004fe20007ffe0ff */
[----:B----4-:R-:W-:-:S04]  /*4060*/  IMAD.MOV.U32 R4, RZ, RZ, RZ ;  /* 0x000000ffff047224 */ /* 0x010fc800078e00ff */
[-C--:B------:R-:W-:Y:S02]  /*4070*/  IMAD R15, R15, R0.reuse, RZ ;  /* 0x000000000f0f7224 */ /* 0x080fe400078e02ff */
[----:B-----5:R-:W-:Y:S02]  /*4080*/  IMAD.MOV R17, RZ, RZ, -R5 ;  /* 0x000000ffff117224 */ /* 0x020fe400078e0a05 */
[----:B------:R-:W-:Y:S01]  /*4090*/  IMAD.HI.U32 R8, R9, R15, R8 ;  /* 0x0000000f09087227 */ /* 0x000fe200078e0008 */
[----:B------:R-:W-:-:S03]  /*40a0*/  LOP3.LUT R15, RZ, R0, RZ, 0x33, !PT ;  /* 0x00000000ff0f7212 */ /* 0x000fc600078e33ff */
[----:B------:R-:W-:Y:S02]  /*40b0*/  IMAD R17, R17, R6, RZ ;  /* 0x0000000611117224 */ /* 0x000fe400078e02ff */
[----:B------:R-:W-:-:S04]  /*40c0*/  IMAD.HI.U32 R8, R8, R7, RZ ;  /* 0x0000000708087227 */ /* 0x000fc800078e00ff */
[----:B------:R-:W-:-:S04]  /*40d0*/  IMAD.HI.U32 R17, R5, R17, R4 ;  /* 0x0000001105117227 */ /* 0x000fc800078e0004 */
[----:B------:R-:W-:Y:S02]  /*40e0*/  IMAD.MOV.U32 R4, RZ, RZ, R12 ;  /* 0x000000ffff047224 */ /* 0x000fe400078e000c */
[----:B------:R-:W-:Y:S02]  /*40f0*/  IMAD.MOV R5, RZ, RZ, -R8 ;  /* 0x000000ffff057224 */ /* 0x000fe400078e0a08 */
[----:B------:R-:W-:-:S04]  /*4100*/  IMAD.HI.U32 R17, R17, R4, RZ ;  /* 0x0000000411117227 */ /* 0x000fc800078e00ff */
[----:B------:R-:W-:Y:S01]  /*4110*/  IMAD R5, R0, R5, R7 ;  /* 0x0000000500057224 */ /* 0x000fe200078e0207 */
[----:B------:R-:W-:-:S04]  /*4120*/  IADD3 R9, PT, PT, -R17, RZ, RZ ;  /* 0x000000ff11097210 */ /* 0x000fc80007ffe1ff */
[-C--:B------:R-:W-:Y:S01]  /*4130*/  ISETP.GE.U32.AND P2, PT, R5, R0.reuse, PT ;  /* 0x000000000500720c */ /* 0x080fe20003f46070 */
[----:B------:R-:W-:Y:S01]  /*4140*/  IMAD R9, R6, R9, R4 ;  /* 0x0000000906097224 */ /* 0x000fe200078e0204 */
[----:B------:R-:W-:-:S04]  /*4150*/  LOP3.LUT R4, R13, R0, RZ, 0x3c, !PT ;  /* 0x000000000d047212 */ /* 0x000fc800078e3cff */
[----:B------:R-:W-:-:S07]  /*4160*/  ISETP.GT.U32.AND P0, PT, R6, R9, PT ;  /* 0x000000090600720c */ /* 0x000fce0003f04070 */
[----:B------:R-:W-:Y:S02]  /*4170*/  @P2 IMAD.IADD R5, R5, 0x1, -R0 ;  /* 0x0000000105052824 */ /* 0x000fe400078e0a00 */
[----:B------:R-:W-:Y:S01]  /*4180*/  @P2 VIADD R8, R8, 0x1 ;  /* 0x0000000108082836 */ /* 0x000fe20000000000 */
[----:B------:R-:W-:Y:S02]  /*4190*/  ISETP.NE.U32.AND P2, PT, R0, RZ, PT ;  /* 0x000000ff0000720c */ /* 0x000fe40003f45070 */
[----:B------:R-:W-:Y:S01]  /*41a0*/  ISETP.GE.U32.AND P1, PT, R5, R0, PT ;  /* 0x000000000500720c */ /* 0x000fe20003f26070 */
[----:B------:R-:W-:Y:S01]  /*41b0*/  @!P0 IMAD.IADD R9, R9, 0x1, -R6 ;  /* 0x0000000109098824 */ /* 0x000fe200078e0a06 */
[----:B------:R-:W-:Y:S02]  /*41c0*/  @!P0 IADD3 R17, PT, PT, R17, 0x1, RZ ;  /* 0x0000000111118810 */ /* 0x000fe40007ffe0ff */
[----:B------:R-:W-:Y:S02]  /*41d0*/  ISETP.GE.AND P0, PT, R4, RZ, PT ;  /* 0x000000ff0400720c */ /* 0x000fe40003f06270 */
[----:B------:R-:W-:-:S07]  /*41e0*/  ISETP.GE.U32.AND P3, PT, R9, R6, PT ;  /* 0x000000060900720c */ /* 0x000fce0003f66070 */
[----:B------:R-:W-:Y:S01]  /*41f0*/  @P1 VIADD R8, R8, 0x1 ;  /* 0x0000000108081836 */ /* 0x000fe20000000000 */
[----:B------:R-:W-:-:S04]  /*4200*/  ISETP.NE.AND P1, PT, R0, RZ, PT ;  /* 0x000000ff0000720c */ /* 0x000fc80003f25270 */
[----:B------:R-:W-:Y:S01]  /*4210*/  SEL R9, R15, R8, !P2 ;  /* 0x000000080f097207 */ /* 0x000fe20005000000 */
[----:B------:R-:W-:-:S04]  /*4220*/  @P3 VIADD R17, R17, 0x1 ;  /* 0x0000000111113836 */ /* 0x000fc80000000000 */
[----:B------:R-:W-:Y:S01]  /*4230*/  IMAD.MOV R5, RZ, RZ, -R9 ;  /* 0x000000ffff057224 */ /* 0x000fe200078e0a09 */
[----:B------:R-:W-:-:S03]  /*4240*/  MOV R4, R17 ;  /* 0x0000001100047202 */ /* 0x000fc60000000f00 */
[----:B------:R-:W-:Y:S02]  /*4250*/  IMAD R5, R0, R5, R7 ;  /* 0x0000000500057224 */ /* 0x000fe400078e0207 */
[----:B------:R-:W-:-:S05]  /*4260*/  @!P0 IMAD.MOV R4, RZ, RZ, -R4 ;  /* 0x000000ffff048224 */ /* 0x000fca00078e0a04 */
[----:B------:R-:W-:-:S05]  /*4270*/  SEL R4, R15, R4, !P1 ;  /* 0x000000040f047207 */ /* 0x000fca0004800000 */
[----:B------:R-:W-:Y:S02]  /*4280*/  IMAD R0, R4, R0, -R13 ;  /* 0x0000000004007224 */ /* 0x000fe400078e0a0d */
[----:B------:R-:W-:-:S03]  /*4290*/  IMAD.IADD R4, R9, 0x1, -R4 ;  /* 0x0000000109047824 */ /* 0x000fc600078e0a04 */
[----:B------:R-:W-:Y:S02]  /*42a0*/  IADD3 R0, PT, PT, R5, R0, RZ ;  /* 0x0000000005007210 */ /* 0x000fe40007ffe0ff */
[----:B------:R-:W-:Y:S02]  /*42b0*/  IABS R4, R4 ;  /* 0x0000000400047213 */ /* 0x000fe40000000000 */
[----:B------:R-:W-:-:S03]  /*42c0*/  IABS R5, R0 ;  /* 0x0000000000057213 */ /* 0x000fc60000000000 */
[----:B------:R-:W-:Y:S02]  /*42d0*/  IMAD.MOV.U32 R0, RZ, RZ, R4 ;  /* 0x000000ffff007224 */ /* 0x000fe400078e0004 */
[----:B------:R3:W1:Y:S02]  /*42e0*/  MUFU.RSQ R4, R19 ;  /* 0x0000001300047308 */ /* 0x0006640000001400 */
[----:B------:R-:W-:Y:S02]  /*42f0*/  IMAD.IADD R0, R0, 0x1, R5 ;  /* 0x0000000100007824 */ /* 0x000fe400078e0205 */
[----:B------:R-:W-:-:S03]  /*4300*/  VIADD R5, R19, 0xf3000000 ;  /* 0xf300000013057836 */ /* 0x000fc60000000000 */
[----:B------:R-:W-:Y:S02]  /*4310*/  I2FP.F32.U32 R0, R0 ;  /* 0x0000000000007245 */ /* 0x000fe40000201000 */
        /* <DEDUP_REMOVED lines=9> */
.L_x_76:
[----:B------:R-:W-:Y:S05]  /*43b0*/  BRA `(.L_x_77) ;  /* 0x0000000000107947 */ /* 0x000fea0003800000 */
.L_x_75:
[----:B------:R-:W-:Y:S01]  /*43c0*/  FMUL.FTZ R6, R19, R4 ;  /* 0x0000000413067220 */ /* 0x000fe20000410000 */
[----:B------:R-:W-:-:S03]  /*43d0*/  FMUL.FTZ R4, R4, 0.5 ;  /* 0x3f00000004047820 */ /* 0x000fc60000410000 */
[----:B---3--:R-:W-:-:S04]  /*43e0*/  FFMA R3, -R6, R6, R19 ;  /* 0x0000000606037223 */ /* 0x008fc80000000113 */
[----:B------:R-:W-:-:S07]  /*43f0*/  FFMA R6, R3, R4, R6 ;  /* 0x0000000403067223 */ /* 0x000fce0000000006 */
.L_x_77:
[--C-:B------:R-:W-:Y:S01]  /*4400*/  FADD R8, R22, -R6.reuse ;  /* 0x8000000616087221 */ /* 0x100fe20000000000 */
[----:B------:R-:W-:Y:S01]  /*4410*/  FADD R3, R13, -R6 ;  /* 0x800000060d037221 */ /* 0x000fe20000000000 */
[----:B------:R-:W-:Y:S02]  /*4420*/  BSSY.RECONVERGENT B2, `(.L_x_78) ;  /* 0x000000c000027945 */ /* 0x000fe40003800200 */
[----:B------:R-:W1:Y:S08]  /*4430*/  MUFU.RCP R0, R8 ;  /* 0x0000000800007308 */ /* 0x000e700000001000 */
[----:B------:R-:W2:Y:S01]  /*4440*/  FCHK P0, R3, R8 ;  /* 0x0000000803007302 */ /* 0x000ea20000000000 */
[----:B-1----:R-:W-:-:S04]  /*4450*/  FFMA R5, -R8, R0, 1 ;  /* 0x3f80000008057423 */ /* 0x002fc80000000100 */
[----:B------:R-:W-:-:S04]  /*4460*/  FFMA R0, R0, R5, R0 ;  /* 0x0000000500007223 */ /* 0x000fc80000000000 */
[----:B------:R-:W-:-:S04]  /*4470*/  FFMA R5, R3, R0, RZ ;  /* 0x0000000003057223 */ /* 0x000fc800000000ff */
[----:B------:R-:W-:-:S04]  /*4480*/  FFMA R4, -R8, R5, R3 ;  /* 0x0000000508047223 */ /* 0x000fc80000000103 */
[----:B------:R-:W-:Y:S01]  /*4490*/  FFMA R0, R0, R4, R5 ;  /* 0x0000000400007223 */ /* 0x000fe20000000005 */
[----:B--2---:R-:W-:Y:S06]  /*44a0*/  @!P0 BRA `(.L_x_79) ;  /* 0x00000000000c8947 */ /* 0x004fec0003800000 */
[----:B------:R-:W-:Y:S02]  /*44b0*/  MOV R0, R8 ;  /* 0x0000000800007202 */ /* 0x000fe40000000f00 */
[----:B------:R-:W-:-:S07]  /*44c0*/  MOV R4, 0x44e0 ;  /* 0x000044e000047802 */ /* 0x000fce0000000f00 */
[----:B0-----:R-:W-:Y:S05]  /*44d0*/  CALL.REL.NOINC `($__internal_1_$__cuda_sm3x_div_rn_noftz_f32_slowpath) ;  /* 0x0000001c000c7944 */ /* 0x001fea0003c00000 */
.L_x_79:
[----:B------:R-:W-:Y:S05]  /*44e0*/  BSYNC.RECONVERGENT B2 ;  /* 0x0000000000027941 */ /* 0x000fea0003800200 */
.L_x_78:
[----:B------:R-:W1:Y:S01]  /*44f0*/  LDC R3, c[0x0][0x3e0] ;  /* 0x0000f800ff037b82 */ /* 0x000e620000000800 */
[----:B------:R-:W-:-:S04]  /*4500*/  FMUL R4, R0, 9 ;  /* 0x4110000000047820 */ /* 0x000fc80000400000 */
[----:B------:R-:W2:Y:S02]  /*4510*/  F2I.TRUNC.NTZ R0, R4 ;  /* 0x0000000400007305 */ /* 0x000ea4000020f100 */
[----:B--2---:R-:W-:-:S04]  /*4520*/  VIMNMX R0, PT, PT, R0, 0x9, PT ;  /* 0x0000000900007848 */ /* 0x004fc80003fe0100 */
[----:B-1----:R-:W-:-:S13]  /*4530*/  ISETP.NE.AND P0, PT, R0, R3, PT ;  /* 0x000000030000720c */ /* 0x002fda0003f05270 */
[----:B------:R-:W-:Y:S05]  /*4540*/  @!P0 BRA `(.L_x_80) ;  /* 0x00000000007c8947 */ /* 0x000fea0003800000 */
[----:B------:R-:W1:Y:S01]  /*4550*/  LDC.64 R4, c[0x0][0x3a8] ;  /* 0x0000ea00ff047b82 */ /* 0x000e620000000a00 */
[----:B0-----:R-:W-:Y:S02]  /*4560*/  IMAD.MOV.U32 R11, RZ, RZ, 0x1 ;  /* 0x00000001ff0b7424 */ /* 0x001fe400078e00ff */
[----:B-1----:R-:W-:-:S05]  /*4570*/  IMAD.WIDE R4, R0, 0x4, R4 ;  /* 0x0000000400047825 */ /* 0x002fca00078e0204 */
        /* <DEDUP_REMOVED lines=13> */
.L_x_82:
[----:B------:R-:W-:Y:S05]  /*4650*/  BRA `(.L_x_72) ;  /* 0x0000000000a87947 */ /* 0x000fea0003800000 */
.L_x_81:
[----:B------:R-:W0:Y:S01]  /*4660*/  LDC.64 R4, c[0x0][0x3a0] ;  /* 0x0000e800ff047b82 */ /* 0x000e220000000a00 */
[----:B------:R-:W-:Y:S01]  /*4670*/  IMAD R3, R0, 0x186a0, R9 ;  /* 0x000186a000037824 */ /* 0x000fe200078e0209 */
[----:B------:R-:W-:-:S03]  /*4680*/  ISETP.NE.AND P0, PT, R9, RZ, PT ;  /* 0x000000ff0900720c */ /* 0x000fc60003f05270 */
[----:B0-----:R-:W-:-:S05]  /*4690*/  IMAD.WIDE R4, R3, 0x4, R4 ;  /* 0x0000000403047825 */ /* 0x001fca00078e0204 */
[----:B------:R2:W-:Y:S05]  /*46a0*/  STG.E desc[UR36][R4.64], R7 ;  /* 0x0000000704007986 */ /* 0x0005ea000c101924 */
[----:B------:R-:W-:Y:S05]  /*46b0*/  @P0 BRA `(.L_x_72) ;  /* 0x0000000000900947 */ /* 0x000fea0003800000 */
[----:B--2---:R-:W0:Y:S01]  /*46c0*/  LDC.64 R4, c[0x0][0x3b0] ;  /* 0x0000ec00ff047b82 */ /* 0x004e220000000a00 */
[----:B------:R-:W-:Y:S02]  /*46d0*/  SHF.R.S32.HI R3, RZ, 0x1f, R0 ;  /* 0x0000001fff037819 */ /* 0x000fe40000011400 */
[-C--:B------:R-:W-:Y:S02]  /*46e0*/  SHF.L.W.U32 R7, R11, R0.reuse, RZ ;  /* 0x000000000b077219 */ /* 0x080fe40000000eff */
[----:B------:R-:W-:-:S04]  /*46f0*/  LEA.HI R3, R3, R0, RZ, 0x5 ;  /* 0x0000000003037211 */ /* 0x000fc800078f28ff */
[----:B------:R-:W-:-:S05]  /*4700*/  SHF.R.S32.HI R3, RZ, 0x5, R3 ;  /* 0x00000005ff037819 */ /* 0x000fca0000011403 */
[----:B0-----:R-:W-:-:S05]  /*4710*/  IMAD.WIDE R4, R3, 0x4, R4 ;  /* 0x0000000403047825 */ /* 0x001fca00078e0204 */
[----:B------:R0:W-:Y:S01]  /*4720*/  REDG.E.OR.STRONG.GPU desc[UR36][R4.64], R7 ;  /* 0x000000070400798e */ /* 0x0001e2000f12e124 */
[----:B------:R-:W-:Y:S05]  /*4730*/  BRA `(.L_x_72) ;  /* 0x0000000000707947 */ /* 0x000fea0003800000 */
.L_x_80:
[----:B------:R-:W1:Y:S01]  /*4740*/  S2R R9, SR_LANEID ;  /* 0x0000000000097919 */ /* 0x000e620000000000 */
[----:B------:R-:W-:Y:S01]  /*4750*/  VOTEU.ANY UR4, UPT, PT ;  /* 0x0000000000047886 */ /* 0x000fe200038e0100 */
[----:B------:R-:W2:Y:S01]  /*4760*/  LDC.64 R4, c[0x0][0x3c0] ;  /* 0x0000f000ff047b82 */ /* 0x000ea20000000a00 */
[----:B------:R-:W1:Y:S08]  /*4770*/  FLO.U32 R0, UR4 ;  /* 0x0000000400007d00 */ /* 0x000e7000080e0000 */
[----:B0-----:R-:W2:Y:S01]  /*4780*/  POPC R11, UR4 ;  /* 0x00000004000b7d09 */ /* 0x001ea20008000000 */
[----:B-1----:R-:W-:-:S13]  /*4790*/  ISETP.EQ.U32.AND P0, PT, R0, R9, PT ;  /* 0x000000090000720c */ /* 0x002fda0003f02070 */
[----:B--2---:R-:W2:Y:S01]  /*47a0*/  @P0 ATOMG.E.ADD.STRONG.GPU PT, R5, desc[UR36][R4.64], R11 ;  /* 0x8000000b040509a8 */ /* 0x004ea200081ef124 */
        /* <DEDUP_REMOVED lines=17> */
.L_x_84:
[----:B------:R-:W-:Y:S05]  /*48c0*/  BRA `(.L_x_72) ;  /* 0x00000000000c7947 */ /* 0x000fea0003800000 */
.L_x_83:
[----:B------:R-:W0:Y:S02]  /*48d0*/  LDC.64 R4, c[0x0][0x3b8] ;  /* 0x0000ee00ff047b82 */ /* 0x000e240000000a00 */
[----:B0-----:R-:W-:-:S05]  /*48e0*/  IMAD.WIDE R4, R9, 0x4, R4 ;  /* 0x0000000409047825 */ /* 0x001fca00078e0204 */
[----:B------:R1:W-:Y:S02]  /*48f0*/  STG.E desc[UR36][R4.64], R7 ;  /* 0x0000000704007986 */ /* 0x0003e4000c101924 */
.L_x_72:
[----:B------:R-:W-:Y:S05]  /*4900*/  BSYNC B6 ;  /* 0x0000000000067941 */ /* 0x000fea0003800000 */
.L_x_71:
[----:B------:R-:W-:Y:S01]  /*4910*/  ISETP.NE.AND P1, PT, R29, RZ, PT ;  /* 0x000000ff1d00720c */ /* 0x000fe20003f25270 */
[----:B------:R-:W-:Y:S01]  /*4920*/  BSSY B6, `(.L_x_85) ;  /* 0x00000b3000067945 */ /* 0x000fe20003800000 */
[----:B------:R-:W-:-:S04]  /*4930*/  ISETP.NE.AND P0, PT, R18, RZ, PT ;  /* 0x000000ff1200720c */ /* 0x000fc80003f05270 */
[----:B------:R-:W-:-:S13]  /*4940*/  PLOP3.LUT P0, PT, P0, P1, PT, 0x80, 0x8 ;  /* 0x000000000008781c */ /* 0x000fda0000703070 */
[----:B------:R-:W-:Y:S05]  /*4950*/  @!P0 BRA `(.L_x_86) ;  /* 0x0000000800bc8947 */ /* 0x000fea0003800000 */
[----:B------:R-:W0:Y:S08]  /*4960*/  LDC R0, c[0x0][0x388] ;  /* 0x0000e200ff007b82 */ /* 0x000e300000000800 */
[----:B01234-:R-:W0:Y:S01]  /*4970*/  LDC.64 R4, c[0x0][0x380] ;  /* 0x0000e000ff047b82 */ /* 0x01fe220000000a00 */
        /* <DEDUP_REMOVED lines=10> */
[----:B-----5:R-:W-:-:S07]  /*4a20*/  FADD R3, R26, 1 ;  /* 0x3f8000001a037421 */ /* 0x020fce0000000000 */
.L_x_88:
[-C--:B------:R-:W-:Y:S01]  /*4a30*/  FMNMX R9, R3, R8.reuse, PT ;  /* 0x0000000803097209 */ /* 0x080fe20003800000 */
[----:B------:R-:W-:Y:S05]  /*4a40*/  YIELD ;  /* 0x0000000000007946 */ /* 0x000fea0003800000 */
[----:B------:R-:W2:Y:S02]  /*4a50*/  ATOMG.E.CAS.STRONG.GPU PT, R9, [R4+0x4], R8, R9 ;  /* 0x00000408040973a9 */ /* 0x000ea400001ee109 */
[----:B--2---:R-:W-:Y:S02]  /*4a60*/  ISETP.NE.AND P0, PT, R9, R8, PT ;  /* 0x000000080900720c */ /* 0x004fe40003f05270 */
[----:B------:R-:W-:-:S11]  /*4a70*/  MOV R8, R9 ;  /* 0x0000000900087202 */ /* 0x000fd60000000f00 */
[----:B------:R-:W-:Y:S05]  /*4a80*/  @P0 BRA `(.L_x_88) ;  /* 0xfffffffc00e80947 */ /* 0x000fea000383ffff */
[----:B------:R-:W-:Y:S05]  /*4a90*/  BSYNC B0 ;  /* 0x0000000000007941 */ /* 0x000fea0003800000 */
.L_x_87:
        /* <DEDUP_REMOVED lines=19> */
[----:B------:R-:W-:Y:S02]  /*4bd0*/  IMAD R15, R15, R0, RZ ;  /* 0x000000000f0f7224 */ /* 0x000fe400078e02ff */
[----:B-----5:R-:W-:-:S04]  /*4be0*/  IMAD.MOV R17, RZ, RZ, -R9 ;  /* 0x000000ffff117224 */ /* 0x020fc800078e0a09 */
[----:B------:R-:W-:-:S04]  /*4bf0*/  IMAD R17, R17, R6, RZ ;  /* 0x0000000611117224 */ /* 0x000fc800078e02ff */
[----:B------:R-:W-:-:S04]  /*4c00*/  IMAD.HI.U32 R17, R9, R17, R8 ;  /* 0x0000001109117227 */ /* 0x000fc800078e0008 */
[----:B------:R-:W-:-:S04]  /*4c10*/  IMAD.HI.U32 R8, R11, R15, R10 ;  /* 0x0000000f0b087227 */ /* 0x000fc800078e000a */
[----:B------:R-:W-:-:S04]  /*4c20*/  IMAD.HI.U32 R17, R17, R12, RZ ;  /* 0x0000000c11117227 */ /* 0x000fc800078e00ff */
[----:B------:R-:W-:-:S04]  /*4c30*/  IMAD.HI.U32 R8, R8, R7, RZ ;  /* 0x0000000708087227 */ /* 0x000fc800078e00ff */
[----:B------:R-:W-:Y:S01]  /*4c40*/  IMAD.MOV R11, RZ, RZ, -R17 ;  /* 0x000000ffff0b7224 */ /* 0x000fe200078e0a11 */
[----:B------:R-:W-:-:S03]  /*4c50*/  IADD3 R9, PT, PT, -R8, RZ, RZ ;  /* 0x000000ff08097210 */ /* 0x000fc60007ffe1ff */
[----:B------:R-:W-:Y:S02]  /*4c60*/  IMAD R11, R6, R11, R12 ;  /* 0x0000000b060b7224 */ /* 0x000fe400078e020c */
[----:B------:R-:W-:-:S03]  /*4c70*/  IMAD R9, R0, R9, R7 ;  /* 0x0000000900097224 */ /* 0x000fc600078e0207 */
[----:B------:R-:W-:Y:S02]  /*4c80*/  ISETP.GT.U32.AND P3, PT, R6, R11, PT ;  /* 0x0000000b0600720c */ /* 0x000fe40003f64070 */
[----:B------:R-:W-:-:S11]  /*4c90*/  ISETP.GE.U32.AND P2, PT, R9, R0, PT ;  /* 0x000000000900720c */ /* 0x000fd60003f46070 */
[----:B------:R-:W-:Y:S02]  /*4ca0*/  @!P3 IMAD.IADD R11, R11, 0x1, -R6 ;  /* 0x000000010b0bb824 */ /* 0x000fe400078e0a06 */
[----:B------:R-:W-:Y:S01]  /*4cb0*/  @P2 IMAD.IADD R9, R9, 0x1, -R0 ;  /* 0x0000000109092824 */ /* 0x000fe200078e0a00 */
[----:B------:R-:W-:Y:S01]  /*4cc0*/  @P2 IADD3 R8, PT, PT, R8, 0x1, RZ ;  /* 0x0000000108082810 */ /* 0x000fe20007ffe0ff */
[----:B------:R-:W-:Y:S01]  /*4cd0*/  @!P3 VIADD R17, R17, 0x1 ;  /* 0x000000011111b836 */ /* 0x000fe20000000000 */
[----:B------:R-:W-:Y:S02]  /*4ce0*/  ISETP.GE.U32.AND P4, PT, R11, R6, PT ;  /* 0x000000060b00720c */ /* 0x000fe40003f86070 */
[-C--:B------:R-:W-:Y:S02]  /*4cf0*/  ISETP.GE.U32.AND P0, PT, R9, R0.reuse, PT ;  /* 0x000000000900720c */ /* 0x080fe40003f06070 */
[----:B------:R-:W-:Y:S02]  /*4d00*/  LOP3.LUT R6, R13, R0, RZ, 0x3c, !PT ;  /* 0x000000000d067212 */ /* 0x000fe400078e3cff */
[----:B------:R-:W-:-:S02]  /*4d10*/  ISETP.NE.U32.AND P2, PT, R0, RZ, PT ;  /* 0x000000ff0000720c */ /* 0x000fc40003f45070 */
[----:B------:R-:W-:Y:S02]  /*4d20*/  ISETP.GE.AND P1, PT, R6, RZ, PT ;  /* 0x000000ff0600720c */ /* 0x000fe40003f26270 */
[----:B------:R-:W-:-:S03]  /*4d30*/  LOP3.LUT R11, RZ, R0, RZ, 0x33, !PT ;  /* 0x00000000ff0b7212 */ /* 0x000fc600078e33ff */
[----:B------:R-:W-:Y:S02]  /*4d40*/  @P4 VIADD R17, R17, 0x1 ;  /* 0x0000000111114836 */ /* 0x000fe40000000000 */
[----:B------:R-:W-:Y:S01]  /*4d50*/  @P0 VIADD R8, R8, 0x1 ;  /* 0x0000000108080836 */ /* 0x000fe20000000000 */
[----:B------:R-:W-:Y:S01]  /*4d60*/  ISETP.NE.AND P0, PT, R0, RZ, PT ;  /* 0x000000ff0000720c */ /* 0x000fe20003f05270 */
[----:B------:R-:W-:-:S03]  /*4d70*/  IMAD.MOV.U32 R6, RZ, RZ, R17 ;  /* 0x000000ffff067224 */ /* 0x000fc600078e0011 */
[----:B------:R-:W-:Y:S02]  /*4d80*/  SEL R9, R11, R8, !P2 ;  /* 0x000000080b097207 */ /* 0x000fe40005000000 */
[----:B------:R-:W-:-:S03]  /*4d90*/  @!P1 IADD3 R6, PT, PT, -R6, RZ, RZ ;  /* 0x000000ff06069210 */ /* 0x000fc60007ffe1ff */
[----:B------:R-:W-:Y:S01]  /*4da0*/  IMAD.MOV R8, RZ, RZ, -R9 ;  /* 0x000000ffff087224 */ /* 0x000fe200078e0a09 */
[----:B------:R-:W-:-:S03]  /*4db0*/  SEL R6, R11, R6, !P0 ;  /* 0x000000060b067207 */ /* 0x000fc60004000000 */
[----:B------:R-:W-:Y:S02]  /*4dc0*/  IMAD R11, R0, R8, R7 ;  /* 0x00000008000b7224 */ /* 0x000fe400078e0207 */
[----:B------:R-:W-:Y:S02]  /*4dd0*/  IMAD R0, R6, R0, -R13 ;  /* 0x0000000006007224 */ /* 0x000fe400078e0a0d */
[----:B------:R-:W-:Y:S02]  /*4de0*/  IMAD.IADD R6, R9, 0x1, -R6 ;  /* 0x0000000109067824 */ /* 0x000fe400078e0a06 */
[----:B------:R-:W-:Y:S02]  /*4df0*/  IMAD.IADD R0, R11, 0x1, R0 ;  /* 0x000000010b007824 */ /* 0x000fe400078e0200 */
[----:B------:R-:W-:Y:S01]  /*4e00*/  VIADD R8, R19, 0xf3000000 ;  /* 0xf300000013087836 */ /* 0x000fe20000000000 */
[----:B------:R-:W-:Y:S02]  /*4e10*/  IABS R6, R6 ;  /* 0x0000000600067213 */ /* 0x000fe40000000000 */
[----:B------:R-:W-:-:S02]  /*4e20*/  IABS R9, R0 ;  /* 0x0000000000097213 */ /* 0x000fc40000000000 */
[----:B------:R-:W-:Y:S02]  /*4e30*/  MOV R0, R6 ;  /* 0x0000000600007202 */ /* 0x000fe40000000f00 */
[----:B------:R-:W-:Y:S01]  /*4e40*/  ISETP.GT.U32.AND P0, PT, R8, 0x727fffff, PT ;  /* 0x727fffff0800780c */ /* 0x000fe20003f04070 */
[----:B------:R3:W1:Y:S02]  /*4e50*/  MUFU.RSQ R6, R19 ;  /* 0x0000001300067308 */ /* 0x0006640000001400 */
[----:B------:R-:W-:-:S05]  /*4e60*/  IMAD.IADD R0, R0, 0x1, R9 ;  /* 0x0000000100007824 */ /* 0x000fca00078e0209 */
[----:B------:R-:W-:-:S05]  /*4e70*/  I2FP.F32.U32 R0, R0 ;  /* 0x0000000000007245 */ /* 0x000fca0000201000 */
[----:B------:R-:W-:Y:S01]  /*4e80*/  FADD R11, R3, R0 ;  /* 0x00000000030b7221 */ /* 0x000fe20000000000 */
[----:B------:R3:W-:Y:S04]  /*4e90*/  STG.E desc[UR36][R4.64+0x8], R0 ;  /* 0x0000080004007986 */ /* 0x0007e8000c101924 */
[----:B------:R3:W-:Y:S01]  /*4ea0*/  STG.E desc[UR36][R4.64+0xc], R11 ;  /* 0x00000c0b04007986 */ /* 0x0007e2000c101924 */
[----:B-1----:R-:W-:Y:S05]  /*4eb0*/  @!P0 BRA `(.L_x_89) ;  /* 0x0000000000148947 */ /* 0x002fea0003800000 */
[----:B------:R-:W-:Y:S01]  /*4ec0*/  BSSY.RECONVERGENT B0, `(.L_x_90) ;  /* 0x0000003000007945 */ /* 0x000fe20003800200 */
[----:B---3--:R-:W-:-:S07]  /*4ed0*/  MOV R0, 0x4ef0 ;  /* 0x00004ef000007802 */ /* 0x008fce0000000f00 */
[----:B0-----:R-:W-:Y:S05]  /*4ee0*/  CALL.REL.NOINC `($__internal_0_$__cuda_sm20_sqrt_rn_f32_slowpath) ;  /* 0x0000001000307944 */ /* 0x001fea0003c00000 */
[----:B------:R-:W-:Y:S05]  /*4ef0*/  BSYNC.RECONVERGENT B0 ;  /* 0x0000000000007941 */ /* 0x000fea0003800200 */
.L_x_90:
[----:B------:R-:W-:Y:S05]  /*4f00*/  BRA `(.L_x_91) ;  /* 0x0000000000107947 */ /* 0x000fea0003800000 */
.L_x_89:
[----:B---3--:R-:W-:Y:S01]  /*4f10*/  FMUL.FTZ R0, R19, R6 ;  /* 0x0000000613007220 */ /* 0x008fe20000410000 */
[----:B------:R-:W-:-:S03]  /*4f20*/  FMUL.FTZ R6, R6, 0.5 ;  /* 0x3f00000006067820 */ /* 0x000fc60000410000 */
[----:B------:R-:W-:-:S04]  /*4f30*/  FFMA R3, -R0, R0, R19 ;  /* 0x0000000000037223 */ /* 0x000fc80000000113 */
[----:B------:R-:W-:-:S07]  /*4f40*/  FFMA R6, R3, R6, R0 ;  /* 0x0000000603067223 */ /* 0x000fce0000000000 */
.L_x_91:
        /* <DEDUP_REMOVED lines=14> */
.L_x_93:
[----:B------:R-:W-:Y:S05]  /*5030*/  BSYNC.RECONVERGENT B2 ;  /* 0x0000000000027941 */ /* 0x000fea0003800200 */
.L_x_92:
[----:B------:R-:W0:Y:S01]  /*5040*/  LDC R3, c[0x0][0x3e0] ;  /* 0x0000f800ff037b82 */ /* 0x000e220000000800 */
[----:B------:R-:W-:-:S04]  /*5050*/  FMUL R4, R0, 9 ;  /* 0x4110000000047820 */ /* 0x000fc80000400000 */
[----:B------:R-:W1:Y:S02]  /*5060*/  F2I.TRUNC.NTZ R0, R4 ;  /* 0x0000000400007305 */ /* 0x000e64000020f100 */
[----:B-1----:R-:W-:-:S04]  /*5070*/  VIMNMX R0, PT, PT, R0, 0x9, PT ;  /* 0x0000000900007848 */ /* 0x002fc80003fe0100 */
[----:B0-----:R-:W-:-:S13]  /*5080*/  ISETP.NE.AND P0, PT, R0, R3, PT ;  /* 0x000000030000720c */ /* 0x001fda0003f05270 */
[----:B------:R-:W-:Y:S05]  /*5090*/  @!P0 BRA `(.L_x_94) ;  /* 0x00000000007c8947 */ /* 0x000fea0003800000 */
[----:B------:R-:W0:Y:S01]  /*50a0*/  LDC.64 R4, c[0x0][0x3a8] ;  /* 0x0000ea00ff047b82 */ /* 0x000e220000000a00 */
[----:B------:R-:W-:Y:S02]  /*50b0*/  HFMA2 R11, -RZ, RZ, 0, 5.9604644775390625e-08 ;  /* 0x00000001ff0b7431 */ /* 0x000fe400000001ff */
[----:B0-----:R-:W-:-:S05]  /*50c0*/  IMAD.WIDE R4, R0, 0x4, R4 ;  /* 0x0000000400047825 */ /* 0x001fca00078e0204 */
[----:B------:R-:W2:Y:S02]  /*50d0*/  ATOMG.E.ADD.STRONG.GPU PT, R9, desc[UR36][R4.64], R11 ;  /* 0x8000000b040979a8 */ /* 0x000ea400081ef124 */
[----:B--2---:R-:W-:-:S13]  /*50e0*/  ISETP.GE.AND P0, PT, R9, 0x186a0, PT ;  /* 0x000186a00900780c */ /* 0x004fda0003f06270 */
        /* <DEDUP_REMOVED lines=11> */
.L_x_96:
[----:B------:R-:W-:Y:S05]  /*51a0*/  BRA `(.L_x_86) ;  /* 0x0000000000a87947 */ /* 0x000fea0003800000 */
.L_x_95:
        /* <DEDUP_REMOVED lines=14> */
.L_x_94:
        /* <DEDUP_REMOVED lines=24> */
.L_x_98:
[----:B------:R-:W-:Y:S05]  /*5410*/  BRA `(.L_x_86) ;  /* 0x00000000000c7947 */ /* 0x000fea0003800000 */
.L_x_97:
[----:B------:R-:W0:Y:S02]  /*5420*/  LDC.64 R4, c[0x0][0x3b8] ;  /* 0x0000ee00ff047b82 */ /* 0x000e240000000a00 */
[----:B0-----:R-:W-:-:S05]  /*5430*/  IMAD.WIDE R4, R9, 0x4, R4 ;  /* 0x0000000409047825 */ /* 0x001fca00078e0204 */
[----:B------:R0:W-:Y:S02]  /*5440*/  STG.E desc[UR36][R4.64], R7 ;  /* 0x0000000704007986 */ /* 0x0001e4000c101924 */
.L_x_86:
[----:B------:R-:W-:Y:S05]  /*5450*/  BSYNC B6 ;  /* 0x0000000000067941 */ /* 0x000fea0003800000 */
.L_x_85:
[----:B------:R-:W-:Y:S02]  /*5460*/  ISETP.NE.AND P1, PT, R30, RZ, PT ;  /* 0x000000ff1e00720c */ /* 0x000fe40003f25270 */
[----:B------:R-:W-:-:S04]  /*5470*/  ISETP.NE.AND P0, PT, R18, RZ, PT ;  /* 0x000000ff1200720c */ /* 0x000fc80003f05270 */
[----:B------:R-:W-:-:S13]  /*5480*/  PLOP3.LUT P0, PT, P0, P1, PT, 0x80, 0x8 ;  /* 0x000000000008781c */ /* 0x000fda0000703070 */
[----:B------:R-:W-:Y:S05]  /*5490*/  @!P0 EXIT ;  /* 0x000000000000894d */ /* 0x000fea0003800000 */
[----:B------:R-:W0:Y:S01]  /*54a0*/  LDC R0, c[0x0][0x388] ;  /* 0x0000e200ff007b82 */ /* 0x000e220000000800 */
[----:B------:R-:W-:-:S07]  /*54b0*/  VIADD R25, R25, 0xffffffff ;  /* 0xffffffff19197836 */ /* 0x000fce0000000000 */
[----:B01234-:R-:W0:Y:S01]  /*54c0*/  LDC.64 R4, c[0x0][0x380] ;  /* 0x0000e000ff047b82 */ /* 0x01fe220000000a00 */
[----:B------:R-:W-:-:S05]  /*54d0*/  IMAD R7, R25, R0, R24 ;  /* 0x0000000019077224 */ /* 0x000fca00078e0218 */
[----:B------:R-:W-:-:S05]  /*54e0*/  IADD3 R7, PT, PT, R7, -0x1, RZ ;  /* 0xffffffff07077810 */ /* 0x000fca0007ffe0ff */
[----:B0-----:R-:W-:-:S06]  /*54f0*/  IMAD.WIDE.U32 R4, R7, 0x4, R4 ;  /* 0x0000000407047825 */ /* 0x001fcc00078e0004 */
[----:B------:R-:W2:Y:S02]  /*5500*/  LDG.E R4, desc[UR36][R4.64] ;  /* 0x0000002404047981 */ /* 0x000ea4000c1e1900 */
[----:B--2---:R-:W-:-:S13]  /*5510*/  ISETP.NE.AND P0, PT, R4, RZ, PT ;  /* 0x000000ff0400720c */ /* 0x004fda0003f05270 */
[----:B------:R-:W-:Y:S05]  /*5520*/  @P0 EXIT ;  /* 0x000000000000094d */ /* 0x000fea0003800000 */
[----:B------:R-:W0:Y:S02]  /*5530*/  LDC.64 R4, c[0x0][0x398] ;  /* 0x0000e600ff047b82 */ /* 0x000e240000000a00 */
[----:B0-----:R-:W-:-:S05]  /*5540*/  IMAD.WIDE.U32 R4, R7, 0x14, R4 ;  /* 0x0000001407047825 */ /* 0x001fca00078e0004 */
[----:B------:R0:W5:Y:S01]  /*5550*/  LDG.E R8, desc[UR36][R4.64+0x4] ;  /* 0x0000042404087981 */ /* 0x000162000c1e1900 */
[----:B------:R-:W-:Y:S01]  /*5560*/  BSSY B0, `(.L_x_99) ;  /* 0x0000008000007945 */ /* 0x000fe20003800000 */
[----:B-----5:R-:W-:-:S07]  /*5570*/  FADD R3, R26, 1.4142135381698608398 ;  /* 0x3fb504f31a037421 */ /* 0x020fce0000000000 */
.L_x_100:
[-C--:B------:R-:W-:Y:S01]  /*5580*/  FMNMX R9, R3, R8.reuse, PT ;  /* 0x0000000803097209 */ /* 0x080fe20003800000 */
[----:B------:R-:W-:Y:S05]  /*5590*/  YIELD ;  /* 0x0000000000007946 */ /* 0x000fea0003800000 */
[----:B------:R-:W2:Y:S02]  /*55a0*/  ATOMG.E.CAS.STRONG.GPU PT, R9, [R4+0x4], R8, R9 ;  /* 0x00000408040973a9 */ /* 0x000ea400001ee109 */
[----:B--2---:R-:W-:Y:S01]  /*55b0*/  ISETP.NE.AND P0, PT, R9, R8, PT ;  /* 0x000000080900720c */ /* 0x004fe20003f05270 */
[----:B------:R-:W-:-:S12]  /*55c0*/  IMAD.MOV.U32 R8, RZ, RZ, R9 ;  /* 0x000000ffff087224 */ /* 0x000fd800078e0009 */
[----:B------:R-:W-:Y:S05]  /*55d0*/  @P0 BRA `(.L_x_100) ;  /* 0xfffffffc00e80947 */ /* 0x000fea000383ffff */
[----:B------:R-:W-:Y:S05]  /*55e0*/  BSYNC B0 ;  /* 0x0000000000007941 */ /* 0x000fea0003800000 */
.L_x_99:
[----:B------:R-:W-:-:S13]  /*55f0*/  FSETP.GEU.AND P0, PT, R3, R8, PT ;  /* 0x000000080300720b */ /* 0x000fda0003f0e000 */
[----:B------:R-:W-:Y:S05]  /*5600*/  @P0 EXIT ;  /* 0x000000000000094d */ /* 0x000fea0003800000 */
        /* <DEDUP_REMOVED lines=9> */
[----:B-1----:R-:W-:-:S02]  /*56a0*/  IADD3 R10, PT, PT, R12, 0xffffffe, RZ ;  /* 0x0ffffffe0c0a7810 */ /* 0x002fc40007ffe0ff */
[----:B--2---:R-:W-:-:S05]  /*56b0*/  IABS R12, R13 ;  /* 0x0000000d000c7213 */ /* 0x004fca0000000000 */
[----:B------:R1:W2:Y:S01]  /*56c0*/  F2I.FTZ.U32.TRUNC.NTZ R11, R10 ;  /* 0x0000000a000b7305 */ /* 0x0002a2000021f000 */
[----:B----4-:R-:W-:-:S07]  /*56d0*/  VIADD R8, R14, 0xffffffe ;  /* 0x0ffffffe0e087836 */ /* 0x010fce0000000000 */
[----:B------:R4:W5:Y:S01]  /*56e0*/  F2I.FTZ.U32.TRUNC.NTZ R9, R8 ;  /* 0x0000000800097305 */ /* 0x000962000021f000 */
[----:B-1----:R-:W-:Y:S02]  /*56f0*/  IMAD.MOV.U32 R10, RZ, RZ, RZ ;  /* 0x000000ffff0a7224 */ /* 0x002fe400078e00ff */
[----:B--2---:R-:W-:Y:S02]  /*5700*/  IMAD.MOV R15, RZ, RZ, -R11 ;  /* 0x000000ffff0f7224 */ /* 0x004fe400078e0a0b */
[----:B----4-:R-:W-:Y:S02]  /*5710*/  HFMA2 R8, -RZ, RZ, 0, 0 ;  /* 0x00000000ff087431 */ /* 0x010fe400000001ff */
        /* <DEDUP_REMOVED lines=13> */
[----:B------:R-:W-:Y:S01]  /*57f0*/  @!P2 IMAD.IADD R11, R11, 0x1, -R6 ;  /* 0x000000010b0ba824 */ /* 0x000fe200078e0a06 */
[----:B------:R-:W-:Y:S01]  /*5800*/  @!P2 IADD3 R17, PT, PT, R17, 0x1, RZ ;  /* 0x000000011111a810 */ /* 0x000fe20007ffe0ff */
[----:B------:R-:W-:Y:S02]  /*5810*/  @P0 IMAD.IADD R9, R9, 0x1, -R0 ;  /* 0x0000000109090824 */ /* 0x000fe400078e0a00 */
[----:B------:R-:W-:Y:S01]  /*5820*/  @P0 VIADD R8, R8, 0x1 ;  /* 0x0000000108080836 */ /* 0x000fe20000000000 */
[----:B------:R-:W-:Y:S02]  /*5830*/  ISETP.GE.U32.AND P3, PT, R11, R6, PT ;  /* 0x000000060b00720c */ /* 0x000fe40003f66070 */
[-C--:B------:R-:W-:Y:S02]  /*5840*/  ISETP.GE.U32.AND P1, PT, R9, R0.reuse, PT ;  /* 0x000000000900720c */ /* 0x080fe40003f26070 */
[----:B------:R-:W-:Y:S02]  /*5850*/  LOP3.LUT R6, R13, R0, RZ, 0x3c, !PT ;  /* 0x000000000d067212 */ /* 0x000fe400078e3cff */
[----:B------:R-:W-:-:S02]  /*5860*/  ISETP.NE.U32.AND P0, PT, R0, RZ, PT ;  /* 0x000000ff0000720c */ /* 0x000fc40003f05070 */
[----:B------:R-:W-:Y:S02]  /*5870*/  ISETP.GE.AND P4, PT, R6, RZ, PT ;  /* 0x000000ff0600720c */ /* 0x000fe40003f86270 */
[----:B------:R-:W-:-:S03]  /*5880*/  LOP3.LUT R11, RZ, R0, RZ, 0x33, !PT ;  /* 0x00000000ff0b7212 */ /* 0x000fc600078e33ff */
[----:B------:R-:W-:Y:S02]  /*5890*/  @P3 VIADD R17, R17, 0x1 ;  /* 0x0000000111113836 */ /* 0x000fe40000000000 */
[----:B------:R-:W-:Y:S02]  /*58a0*/  @P1 IADD3 R8, PT, PT, R8, 0x1, RZ ;  /* 0x0000000108081810 */ /* 0x000fe40007ffe0ff */
[----:B------:R-:W-:Y:S01]  /*58b0*/  IMAD.MOV.U32 R6, RZ, RZ, R17 ;  /* 0x000000ffff067224 */ /* 0x000fe200078e0011 */
[----:B------:R-:W-:Y:S02]  /*58c0*/  ISETP.NE.AND P1, PT, R0, RZ, PT ;  /* 0x000000ff0000720c */ /* 0x000fe40003f25270 */
[----:B------:R-:W-:Y:S01]  /*58d0*/  SEL R9, R11, R8, !P0 ;  /* 0x000000080b097207 */ /* 0x000fe20004000000 */
[----:B------:R-:W-:-:S03]  /*58e0*/  @!P4 IMAD.MOV R6, RZ, RZ, -R6 ;  /* 0x000000ffff06c224 */ /* 0x000fc600078e0a06 */
[----:B------:R-:W-:Y:S02]  /*58f0*/  IADD3 R8, PT, PT, -R9, RZ, RZ ;  /* 0x000000ff09087210 */ /* 0x000fe40007ffe1ff */
        /* <DEDUP_REMOVED lines=21> */
.L_x_102:
[----:B------:R-:W-:Y:S05]  /*5a50*/  BRA `(.L_x_103) ;  /* 0x0000000000107947 */ /* 0x000fea0003800000 */
.L_x_101:
[----:B---3--:R-:W-:Y:S01]  /*5a60*/  FMUL.FTZ R0, R19, R6 ;  /* 0x0000000613007220 */ /* 0x008fe20000410000 */
[----:B------:R-:W-:-:S03]  /*5a70*/  FMUL.FTZ R6, R6, 0.5 ;  /* 0x3f00000006067820 */ /* 0x000fc60000410000 */
[----:B------:R-:W-:-:S04]  /*5a80*/  FFMA R19, -R0, R0, R19 ;  /* 0x0000000000137223 */ /* 0x000fc80000000113 */
[----:B------:R-:W-:-:S07]  /*5a90*/  FFMA R6, R19, R6, R0 ;  /* 0x0000000613067223 */ /* 0x000fce0000000000 */
.L_x_103:
        /* <DEDUP_REMOVED lines=14> */
.L_x_105:
[----:B------:R-:W-:Y:S05]  /*5b80*/  BSYNC.RECONVERGENT B2 ;  /* 0x0000000000027941 */ /* 0x000fea0003800200 */
.L_x_104:
        /* <DEDUP_REMOVED lines=16> */
[----:B------:R0:W2:Y:S01]  /*5c90*/  LDC.64 R8, c[0x4][R3] ;  /* 0x0100000003087b82 */ /* 0x0000a20000000a00 */
[----:B------:R-:W-:Y:S02]  /*5ca0*/  IMAD.MOV.U32 R7, RZ, RZ, R2 ;  /* 0x000000ffff077224 */ /* 0x000fe400078e0002 */
[----:B-1----:R-:W-:Y:S01]  /*5cb0*/  IMAD.U32 R4, RZ, RZ, UR4 ;  /* 0x00000004ff047e24 */ /* 0x002fe2000f8e00ff */
[----:B0-----:R-:W-:-:S07]  /*5cc0*/  MOV R5, UR5 ;  /* 0x0000000500057c02 */ /* 0x001fce0008000f00 */
[----:B------:R-:W-:-:S07]  /*5cd0*/  LEPC R20, `(.L_x_108) ;  /* 0x000000001014794e */ /* 0x000fce0000000000 */
[----:B--2---:R-:W-:Y:S05]  /*5ce0*/  CALL.ABS.NOINC R8 ;  /* 0x0000000008007343 */ /* 0x004fea0003c00000 */
.L_x_108:
[----:B------:R-:W-:Y:S05]  /*5cf0*/  EXIT ;  /* 0x000000000000794d */ /* 0x000fea0003800000 */
.L_x_107:
[----:B------:R-:W0:Y:S01]  /*5d00*/  LDC.64 R2, c[0x0][0x3a0] ;  /* 0x0000e800ff027b82 */ /* 0x000e220000000a00 */
[----:B------:R-:W-:Y:S01]  /*5d10*/  ISETP.NE.AND P0, PT, R9, RZ, PT ;  /* 0x000000ff0900720c */ /* 0x000fe20003f05270 */
[----:B------:R-:W-:-:S04]  /*5d20*/  IMAD R5, R0, 0x186a0, R9 ;  /* 0x000186a000057824 */ /* 0x000fc800078e0209 */
[----:B0-----:R-:W-:-:S05]  /*5d30*/  IMAD.WIDE R2, R5, 0x4, R2 ;  /* 0x0000000405027825 */ /* 0x001fca00078e0202 */
[----:B------:R0:W-:Y:S03]  /*5d40*/  STG.E desc[UR36][R2.64], R7 ;  /* 0x0000000702007986 */ /* 0x0001e6000c101924 */
[----:B------:R-:W-:Y:S05]  /*5d50*/  @P0 EXIT ;  /* 0x000000000000094d */ /* 0x000fea0003800000 */
[----:B0-----:R-:W0:Y:S01]  /*5d60*/  LDC.64 R2, c[0x0][0x3b0] ;  /* 0x0000ec00ff027b82 */ /* 0x001e220000000a00 */
[----:B------:R-:W-:Y:S02]  /*5d70*/  SHF.R.S32.HI R5, RZ, 0x1f, R0 ;  /* 0x0000001fff057819 */ /* 0x000fe40000011400 */
[-C--:B------:R-:W-:Y:S02]  /*5d80*/  SHF.L.W.U32 R7, R11, R0.reuse, RZ ;  /* 0x000000000b077219 */ /* 0x080fe40000000eff */
[----:B------:R-:W-:-:S04]  /*5d90*/  LEA.HI R5, R5, R0, RZ, 0x5 ;  /* 0x0000000005057211 */ /* 0x000fc800078f28ff */
[----:B------:R-:W-:-:S05]  /*5da0*/  SHF.R.S32.HI R5, RZ, 0x5, R5 ;  /* 0x00000005ff057819 */ /* 0x000fca0000011405 */
[----:B0-----:R-:W-:-:S05]  /*5db0*/  IMAD.WIDE R2, R5, 0x4, R2 ;  /* 0x0000000405027825 */ /* 0x001fca00078e0202 */
[----:B------:R-:W-:Y:S01]  /*5dc0*/  REDG.E.OR.STRONG.GPU desc[UR36][R2.64], R7 ;  /* 0x000000070200798e */ /* 0x000fe2000f12e124 */
[----:B------:R-:W-:Y:S05]  /*5dd0*/  EXIT ;  /* 0x000000000000794d */ /* 0x000fea0003800000 */
.L_x_106:
        /* <DEDUP_REMOVED lines=17> */
[----:B------:R-:W-:Y:S01]  /*5ef0*/  MOV R6, R16 ;  /* 0x0000001000067202 */ /* 0x000fe20000000f00 */
[----:B------:R0:W2:Y:S01]  /*5f00*/  LDC.64 R8, c[0x4][R0] ;  /* 0x0100000000087b82 */ /* 0x0000a20000000a00 */
[----:B------:R-:W-:Y:S02]  /*5f10*/  IMAD.MOV.U32 R7, RZ, RZ, R2 ;  /* 0x000000ffff077224 */ /* 0x000fe400078e0002 */
[----:B-1----:R-:W-:Y:S02]  /*5f20*/  IMAD.U32 R4, RZ, RZ, UR4 ;  /* 0x00000004ff047e24 */ /* 0x002fe4000f8e00ff */
[----:B0-----:R-:W-:-:S07]  /*5f30*/  IMAD.U32 R5, RZ, RZ, UR5 ;  /* 0x00000005ff057e24 */ /* 0x001fce000f8e00ff */
[----:B------:R-:W-:-:S07]  /*5f40*/  LEPC R20, `(.L_x_110) ;  /* 0x000000001014794e */ /* 0x000fce0000000000 */
[----:B--2---:R-:W-:Y:S05]  /*5f50*/  CALL.ABS.NOINC R8 ;  /* 0x0000000008007343 */ /* 0x004fea0003c00000 */
.L_x_110:
[----:B------:R-:W-:Y:S05]  /*5f60*/  EXIT ;  /* 0x000000000000794d */ /* 0x000fea0003800000 */
.L_x_109:
[----:B------:R-:W0:Y:S02]  /*5f70*/  LDC.64 R2, c[0x0][0x3b8] ;  /* 0x0000ee00ff027b82 */ /* 0x000e240000000a00 */
[----:B0-----:R-:W-:-:S05]  /*5f80*/  IMAD.WIDE R2, R9, 0x4, R2 ;  /* 0x0000000409027825 */ /* 0x001fca00078e0202 */
[----:B------:R-:W-:Y:S01]  /*5f90*/  STG.E desc[UR36][R2.64], R7 ;  /* 0x0000000702007986 */ /* 0x000fe2000c101924 */
[----:B------:R-:W-:Y:S05]  /*5fa0*/  EXIT ;  /* 0x000000000000794d */ /* 0x000fea0003800000 */
        .weak           $__internal_0_$__cuda_sm20_sqrt_rn_f32_slowpath
        .type           $__internal_0_$__cuda_sm20_sqrt_rn_f32_slowpath,@function
        .size           $__internal_0_$__cuda_sm20_sqrt_rn_f32_slowpath,($__internal_1_$__cuda_sm3x_div_rn_noftz_f32_slowpath - $__internal_0_$__cuda_sm20_sqrt_rn_f32_slowpath)
$__internal_0_$__cuda_sm20_sqrt_rn_f32_slowpath:
[----:B------:R-:W-:-:S13]  /*5fb0*/  LOP3.LUT P0, RZ, R19, 0x7fffffff, RZ, 0xc0, !PT ;  /* 0x7fffffff13ff7812 */ /* 0x000fda000780c0ff */
[----:B------:R-:W-:Y:S01]  /*5fc0*/  @!P0 IMAD.MOV.U32 R6, RZ, RZ, R19 ;  /* 0x000000ffff068224 */ /* 0x000fe200078e0013 */
[----:B------:R-:W-:Y:S06]  /*5fd0*/  @!P0 BRA `(.L_x_111) ;  /* 0x0000000000408947 */ /* 0x000fec0003800000 */
[----:B------:R-:W-:-:S13]  /*5fe0*/  FSETP.GEU.FTZ.AND P0, PT, R19, RZ, PT ;  /* 0x000000ff1300720b */ /* 0x000fda0003f1e000 */
[----:B------:R-:W-:Y:S01]  /*5ff0*/  @!P0 MOV R6, 0x7fffffff ;  /* 0x7fffffff00068802 */ /* 0x000fe20000000f00 */
[----:B------:R-:W-:Y:S06]  /*6000*/  @!P0 BRA `(.L_x_111) ;  /* 0x0000000000348947 */ /* 0x000fec0003800000 */
[----:B------:R-:W-:-:S13]  /*6010*/  FSETP.GTU.FTZ.AND P0, PT, |R19|, +INF , PT ;  /* 0x7f8000001300780b */ /* 0x000fda0003f1c200 */
[----:B------:R-:W-:Y:S01]  /*6020*/  @P0 FADD.FTZ R6, R19, 1 ;  /* 0x3f80000013060421 */ /* 0x000fe20000010000 */
[----:B------:R-:W-:Y:S06]  /*6030*/  @P0 BRA `(.L_x_111) ;  /* 0x0000000000280947 */ /* 0x000fec0003800000 */
[----:B------:R-:W-:-:S13]  /*6040*/  FSETP.NEU.FTZ.AND P0, PT, |R19|, +INF , PT ;  /* 0x7f8000001300780b */ /* 0x000fda0003f1d200 */
[----:B------:R-:W-:-:S04]  /*6050*/  @P0 FFMA R3, R19, 1.84467440737095516160e+19, RZ ;  /* 0x5f80000013030823 */ /* 0x000fc800000000ff */
[----:B------:R-:W0:Y:S02]  /*6060*/  @P0 MUFU.RSQ R6, R3 ;  /* 0x0000000300060308 */ /* 0x000e240000001400 */
[----:B0-----:R-:W-:Y:S01]  /*6070*/  @P0 FMUL.FTZ R4, R3, R6 ;  /* 0x0000000603040220 */ /* 0x001fe20000410000 */
[----:B------:R-:W-:Y:S01]  /*6080*/  @P0 FMUL.FTZ R9, R6, 0.5 ;  /* 0x3f00000006090820 */ /* 0x000fe20000410000 */
[----:B------:R-:W-:Y:S02]  /*6090*/  @!P0 IMAD.MOV.U32 R6, RZ, RZ, R19 ;  /* 0x000000ffff068224 */ /* 0x000fe400078e0013 */
[----:B------:R-:W-:-:S04]  /*60a0*/  @P0 FADD.FTZ R5, -R4, -RZ ;  /* 0x800000ff04050221 */ /* 0x000fc80000010100 */
[----:B------:R-:W-:-:S04]  /*60b0*/  @P0 FFMA R5, R4, R5, R3 ;  /* 0x0000000504050223 */ /* 0x000fc80000000003 */
[----:B------:R-:W-:-:S04]  /*60c0*/  @P0 FFMA R5, R5, R9, R4 ;  /* 0x0000000905050223 */ /* 0x000fc80000000004 */
[----:B------:R-:W-:-:S07]  /*60d0*/  @P0 FMUL.FTZ R6, R5, 2.3283064365386962891e-10 ;  /* 0x2f80000005060820 */ /* 0x000fce0000410000 */
.L_x_111:
[----:B------:R-:W-:Y:S02]  /*60e0*/  HFMA2 R5, -RZ, RZ, 0, 0 ;  /* 0x00000000ff057431 */ /* 0x000fe400000001ff */
[----:B------:R-:W-:-:S04]  /*60f0*/  IMAD.MOV.U32 R4, RZ, RZ, R0 ;  /* 0x000000ffff047224 */ /* 0x000fc800078e0000 */
[----:B------:R-:W-:Y:S05]  /*6100*/  RET.REL.NODEC R4 `(_Z11aStarKernelPiiiiP4NodeS_S_PjS_S_PbS_S_iS_) ;  /* 0xffffff9c04bc7950 */ /* 0x000fea0003c3ffff */
        .weak           $__internal_1_$__cuda_sm3x_div_rn_noftz_f32_slowpath
        .type           $__internal_1_$__cuda_sm3x_div_rn_noftz_f32_slowpath,@function
        .size           $__internal_1_$__cuda_sm3x_div_rn_noftz_f32_slowpath,(.L_x_126 - $__internal_1_$__cuda_sm3x_div_rn_noftz_f32_slowpath)
$__internal_1_$__cuda_sm3x_div_rn_noftz_f32_slowpath:
[----:B------:R-:W-:Y:S01]  /*6110*/  SHF.R.U32.HI R5, RZ, 0x17, R0 ;  /* 0x00000017ff057819 */ /* 0x000fe20000011600 */
[----:B------:R-:W-:Y:S01]  /*6120*/  BSSY.RECONVERGENT B0, `(.L_x_112) ;  /* 0x0000062000007945 */ /* 0x000fe20003800200 */
[----:B------:R-:W-:Y:S02]  /*6130*/  SHF.R.U32.HI R8, RZ, 0x17, R3 ;  /* 0x00000017ff087819 */ /* 0x000fe40000011603 */
[----:B------:R-:W-:Y:S02]  /*6140*/  LOP3.LUT R5, R5, 0xff, RZ, 0xc0, !PT ;  /* 0x000000ff05057812 */ /* 0x000fe400078ec0ff */
[----:B------:R-:W-:-:S03]  /*6150*/  LOP3.LUT R8, R8, 0xff, RZ, 0xc0, !PT ;  /* 0x000000ff08087812 */ /* 0x000fc600078ec0ff */
[----:B------:R-:W-:Y:S02]  /*6160*/  VIADD R9, R5, 0xffffffff ;  /* 0xffffffff05097836 */ /* 0x000fe40000000000 */
[----:B------:R-:W-:-:S03]  /*6170*/  VIADD R10, R8, 0xffffffff ;  /* 0xffffffff080a7836 */ /* 0x000fc60000000000 */
[----:B------:R-:W-:-:S04]  /*6180*/  ISETP.GT.U32.AND P0, PT, R9, 0xfd, PT ;  /* 0x000000fd0900780c */ /* 0x000fc80003f04070 */
[----:B------:R-:W-:-:S13]  /*6190*/  ISETP.GT.U32.OR P0, PT, R10, 0xfd, P0 ;  /* 0x000000fd0a00780c */ /* 0x000fda0000704470 */
[----:B------:R-:W-:Y:S01]  /*61a0*/  @!P0 MOV R6, RZ ;  /* 0x000000ff00068202 */ /* 0x000fe20000000f00 */
[----:B------:R-:W-:Y:S06]  /*61b0*/  @!P0 BRA `(.L_x_113) ;  /* 0x00000000005c8947 */ /* 0x000fec0003800000 */
[----:B------:R-:W-:Y:S02]  /*61c0*/  FSETP.GTU.FTZ.AND P0, PT, |R3|, +INF , PT ;  /* 0x7f8000000300780b */ /* 0x000fe40003f1c200 */
[----:B------:R-:W-:-:S04]  /*61d0*/  FSETP.GTU.FTZ.AND P1, PT, |R0|, +INF , PT ;  /* 0x7f8000000000780b */ /* 0x000fc80003f3c200 */
[----:B------:R-:W-:-:S13]  /*61e0*/  PLOP3.LUT P0, PT, P0, P1, PT, 0xf8, 0x8f ;  /* 0x00000000008f781c */ /* 0x000fda0000703f70 */
[----:B------:R-:W-:Y:S05]  /*61f0*/  @P0 BRA `(.L_x_114) ;  /* 0x00000004004c0947 */ /* 0x000fea0003800000 */
[----:B------:R-:W-:-:S13]  /*6200*/  LOP3.LUT P0, RZ, R0, 0x7fffffff, R3, 0xc8, !PT ;  /* 0x7fffffff00ff7812 */ /* 0x000fda000780c803 */
[----:B------:R-:W-:Y:S05]  /*6210*/  @!P0 BRA `(.L_x_115) ;  /* 0x00000004003c8947 */ /* 0x000fea0003800000 */
[C---:B------:R-:W-:Y:S02]  /*6220*/  FSETP.NEU.FTZ.AND P2, PT, |R3|.reuse, +INF , PT ;  /* 0x7f8000000300780b */ /* 0x040fe40003f5d200 */
[----:B------:R-:W-:Y:S02]  /*6230*/  FSETP.NEU.FTZ.AND P1, PT, |R0|, +INF , PT ;  /* 0x7f8000000000780b */ /* 0x000fe40003f3d200 */
[----:B------:R-:W-:-:S11]  /*6240*/  FSETP.NEU.FTZ.AND P0, PT, |R3|, +INF , PT ;  /* 0x7f8000000300780b */ /* 0x000fd60003f1d200 */
[----:B------:R-:W-:Y:S05]  /*6250*/  @!P1 BRA !P2, `(.L_x_115) ;  /* 0x00000004002c9947 */ /* 0x000fea0005000000 */
[----:B------:R-:W-:-:S04]  /*6260*/  LOP3.LUT P2, RZ, R3, 0x7fffffff, RZ, 0xc0, !PT ;  /* 0x7fffffff03ff7812 */ /* 0x000fc8000784c0ff */
[----:B------:R-:W-:-:S13]  /*6270*/  PLOP3.LUT P2, PT, P1, P2, PT, 0x2f, 0xf2 ;  /* 0x0000000000f2781c */ /* 0x000fda0000f44577 */
[----:B------:R-:W-:Y:S05]  /*6280*/  @P2 BRA `(.L_x_116) ;  /* 0x0000000400182947 */ /* 0x000fea0003800000 */
[----:B------:R-:W-:-:S04]  /*6290*/  LOP3.LUT P1, RZ, R0, 0x7fffffff, RZ, 0xc0, !PT ;  /* 0x7fffffff00ff7812 */ /* 0x000fc8000782c0ff */
[----:B------:R-:W-:-:S13]  /*62a0*/  PLOP3.LUT P0, PT, P0, P1, PT, 0x2f, 0xf2 ;  /* 0x0000000000f2781c */ /* 0x000fda0000702577 */
[----:B------:R-:W-:Y:S05]  /*62b0*/  @P0 BRA `(.L_x_117) ;  /* 0x0000000400000947 */ /* 0x000fea0003800000 */
[----:B------:R-:W-:Y:S02]  /*62c0*/  ISETP.GE.AND P0, PT, R10, RZ, PT ;  /* 0x000000ff0a00720c */ /* 0x000fe40003f06270 */
[----:B------:R-:W-:-:S11]  /*62d0*/  ISETP.GE.AND P1, PT, R9, RZ, PT ;  /* 0x000000ff0900720c */ /* 0x000fd60003f26270 */
[----:B------:R-:W-:Y:S02]  /*62e0*/  @P0 IMAD.MOV.U32 R6, RZ, RZ, RZ ;  /* 0x000000ffff060224 */ /* 0x000fe400078e00ff */
[----:B------:R-:W-:Y:S01]  /*62f0*/  @!P0 FFMA R3, R3, 1.84467440737095516160e+19, RZ ;  /* 0x5f80000003038823 */ /* 0x000fe200000000ff */
[----:B------:R-:W-:Y:S02]  /*6300*/  @!P0 IMAD.MOV.U32 R6, RZ, RZ, -0x40 ;  /* 0xffffffc0ff068424 */ /* 0x000fe400078e00ff */
[----:B------:R-:W-:-:S03]  /*6310*/  @!P1 FFMA R0, R0, 1.84467440737095516160e+19, RZ ;  /* 0x5f80000000009823 */ /* 0x000fc600000000ff */
[----:B------:R-:W-:-:S07]  /*6320*/  @!P1 IADD3 R6, PT, PT, R6, 0x40, RZ ;  /* 0x0000004006069810 */ /* 0x000fce0007ffe0ff */
.L_x_113:
[----:B------:R-:W-:Y:S01]  /*6330*/  LEA R9, R5, 0xc0800000, 0x17 ;  /* 0xc080000005097811 */ /* 0x000fe200078eb8ff */
[----:B------:R-:W-:Y:S01]  /*6340*/  VIADD R8, R8, 0xffffff81 ;  /* 0xffffff8108087836 */ /* 0x000fe20000000000 */
[----:B------:R-:W-:Y:S03]  /*6350*/  BSSY.RECONVERGENT B1, `(.L_x_118) ;  /* 0x0000035000017945 */ /* 0x000fe60003800200 */
[----:B------:R-:W-:Y:S01]  /*6360*/  IMAD.IADD R12, R0, 0x1, -R9 ;  /* 0x00000001000c7824 */ /* 0x000fe200078e0a09 */
[C---:B------:R-:W-:Y:S01]  /*6370*/  IADD3 R5, PT, PT, R8.reuse, 0x7f, -R5 ;  /* 0x0000007f08057810 */ /* 0x040fe20007ffe805 */
[----:B------:R-:W-:Y:S02]  /*6380*/  IMAD R0, R8, -0x800000, R3 ;  /* 0xff80000008007824 */ /* 0x000fe400078e0203 */
[----:B------:R-:W0:Y:S01]  /*6390*/  MUFU.RCP R9, R12 ;  /* 0x0000000c00097308 */ /* 0x000e220000001000 */
[----:B------:R-:W-:Y:S01]  /*63a0*/  FADD.FTZ R11, -R12, -RZ ;  /* 0x800000ff0c0b7221 */ /* 0x000fe20000010100 */
[----:B------:R-:W-:-:S03]  /*63b0*/  IADD3 R5, PT, PT, R5, R6, RZ ;  /* 0x0000000605057210 */ /* 0x000fc60007ffe0ff */
[----:B0-----:R-:W-:-:S04]  /*63c0*/  FFMA R10, R9, R11, 1 ;  /* 0x3f800000090a7423 */ /* 0x001fc8000000000b */
[----:B------:R-:W-:-:S04]  /*63d0*/  FFMA R9, R9, R10, R9 ;  /* 0x0000000a09097223 */ /* 0x000fc80000000009 */
[----:B------:R-:W-:-:S04]  /*63e0*/  FFMA R10, R0, R9, RZ ;  /* 0x00000009000a7223 */ /* 0x000fc800000000ff */
[----:B------:R-:W-:-:S04]  /*63f0*/  FFMA R3, R11, R10, R0 ;  /* 0x0000000a0b037223 */ /* 0x000fc80000000000 */
[----:B------:R-:W-:-:S04]  /*6400*/  FFMA R10, R9, R3, R10 ;  /* 0x00000003090a7223 */ /* 0x000fc8000000000a */
[----:B------:R-:W-:-:S04]  /*6410*/  FFMA R11, R11, R10, R0 ;  /* 0x0000000a0b0b7223 */ /* 0x000fc80000000000 */
[----:B------:R-:W-:-:S05]  /*6420*/  FFMA R0, R9, R11, R10 ;  /* 0x0000000b09007223 */ /* 0x000fca000000000a */
[----:B------:R-:W-:-:S04]  /*6430*/  SHF.R.U32.HI R3, RZ, 0x17, R0 ;  /* 0x00000017ff037819 */ /* 0x000fc80000011600 */
[----:B------:R-:W-:-:S05]  /*6440*/  LOP3.LUT R6, R3, 0xff, RZ, 0xc0, !PT ;  /* 0x000000ff03067812 */ /* 0x000fca00078ec0ff */
[----:B------:R-:W-:-:S04]  /*6450*/  IMAD.IADD R3, R6, 0x1, R5 ;  /* 0x0000000106037824 */ /* 0x000fc800078e0205 */
[----:B------:R-:W-:-:S05]  /*6460*/  VIADD R6, R3, 0xffffffff ;  /* 0xffffffff03067836 */ /* 0x000fca0000000000 */
[----:B------:R-:W-:-:S13]  /*6470*/  ISETP.GE.U32.AND P0, PT, R6, 0xfe, PT ;  /* 0x000000fe0600780c */ /* 0x000fda0003f06070 */
[----:B------:R-:W-:Y:S05]  /*6480*/  @!P0 BRA `(.L_x_119) ;  /* 0x0000000000808947 */ /* 0x000fea0003800000 */
[----:B------:R-:W-:-:S13]  /*6490*/  ISETP.GT.AND P0, PT, R3, 0xfe, PT ;  /* 0x000000fe0300780c */ /* 0x000fda0003f04270 */
[----:B------:R-:W-:Y:S05]  /*64a0*/  @P0 BRA `(.L_x_120) ;  /* 0x00000000006c0947 */ /* 0x000fea0003800000 */
[----:B------:R-:W-:-:S13]  /*64b0*/  ISETP.GE.AND P0, PT, R3, 0x1, PT ;  /* 0x000000010300780c */ /* 0x000fda0003f06270 */
[----:B------:R-:W-:Y:S05]  /*64c0*/  @P0 BRA `(.L_x_121) ;  /* 0x0000000000740947 */ /* 0x000fea0003800000 */
[----:B------:R-:W-:Y:S02]  /*64d0*/  ISETP.GE.AND P0, PT, R3, -0x18, PT ;  /* 0xffffffe80300780c */ /* 0x000fe40003f06270 */
[----:B------:R-:W-:-:S11]  /*64e0*/  LOP3.LUT R0, R0, 0x80000000, RZ, 0xc0, !PT ;  /* 0x8000000000007812 */ /* 0x000fd600078ec0ff */
[----:B------:R-:W-:Y:S05]  /*64f0*/  @!P0 BRA `(.L_x_121) ;  /* 0x0000000000688947 */ /* 0x000fea0003800000 */
[-CC-:B------:R-:W-:Y:S01]  /*6500*/  FFMA.RZ R5, R9, R11.reuse, R10.reuse ;  /* 0x0000000b09057223 */ /* 0x180fe2000000c00a */
[----:B------:R-:W-:Y:S01]  /*6510*/  IADD3 R8, PT, PT, R3, 0x20, RZ ;  /* 0x0000002003087810 */ /* 0x000fe20007ffe0ff */
[CCC-:B------:R-:W-:Y:S01]  /*6520*/  FFMA.RP R6, R9.reuse, R11.reuse, R10.reuse ;  /* 0x0000000b09067223 */ /* 0x1c0fe2000000800a */
[----:B------:R-:W-:Y:S01]  /*6530*/  FFMA.RM R9, R9, R11, R10 ;  /* 0x0000000b09097223 */ /* 0x000fe2000000400a */
[----:B------:R-:W-:Y:S02]  /*6540*/  ISETP.NE.AND P2, PT, R3, RZ, PT ;  /* 0x000000ff0300720c */ /* 0x000fe40003f45270 */
[----:B------:R-:W-:Y:S02]  /*6550*/  LOP3.LUT R5, R5, 0x7fffff, RZ, 0xc0, !PT ;  /* 0x007fffff05057812 */ /* 0x000fe400078ec0ff */
[----:B------:R-:W-:Y:S01]  /*6560*/  ISETP.NE.AND P0, PT, R3, RZ, PT ;  /* 0x000000ff0300720c */ /* 0x000fe20003f05270 */
[----:B------:R-:W-:Y:S01]  /*6570*/  IMAD.MOV R3, RZ, RZ, -R3 ;  /* 0x000000ffff037224 */ /* 0x000fe200078e0a03 */
[----:B------:R-:W-:-:S02]  /*6580*/  LOP3.LUT R5, R5, 0x800000, RZ, 0xfc, !PT ;  /* 0x0080000005057812 */ /* 0x000fc400078efcff */
[----:B------:R-:W-:Y:S02]  /*6590*/  FSETP.NEU.FTZ.AND P1, PT, R6, R9, PT ;  /* 0x000000090600720b */ /* 0x000fe40003f3d000 */
[----:B------:R-:W-:Y:S02]  /*65a0*/  SHF.L.U32 R8, R5, R8, RZ ;  /* 0x0000000805087219 */ /* 0x000fe400000006ff */
[----:B------:R-:W-:Y:S02]  /*65b0*/  SEL R6, R3, RZ, P2 ;  /* 0x000000ff03067207 */ /* 0x000fe40001000000 */
[----:B------:R-:W-:Y:S02]  /*65c0*/  ISETP.NE.AND P0, PT, R8, RZ, P0 ;  /* 0x000000ff0800720c */ /* 0x000fe40000705270 */
[----:B------:R-:W-:Y:S02]  /*65d0*/  SHF.R.U32.HI R5, RZ, R6, R5 ;  /* 0x00000006ff057219 */ /* 0x000fe40000011605 */
[----:B------:R-:W-:-:S02]  /*65e0*/  PLOP3.LUT P0, PT, P1, P0, PT, 0xf8, 0x8f ;  /* 0x00000000008f781c */ /* 0x000fc40000f01f70 */
[----:B------:R-:W-:Y:S02]  /*65f0*/  SHF.R.U32.HI R3, RZ, 0x1, R5 ;  /* 0x00000001ff037819 */ /* 0x000fe40000011605 */
[----:B------:R-:W-:-:S04]  /*6600*/  SEL R6, RZ, 0x1, !P0 ;  /* 0x00000001ff067807 */ /* 0x000fc80004000000 */
[----:B------:R-:W-:-:S04]  /*6610*/  LOP3.LUT R6, R6, 0x1, R3, 0xf8, !PT ;  /* 0x0000000106067812 */ /* 0x000fc800078ef803 */
[----:B------:R-:W-:-:S05]  /*6620*/  LOP3.LUT R6, R6, R5, RZ, 0xc0, !PT ;  /* 0x0000000506067212 */ /* 0x000fca00078ec0ff */
[----:B------:R-:W-:-:S05]  /*6630*/  IMAD.IADD R3, R3, 0x1, R6 ;  /* 0x0000000103037824 */ /* 0x000fca00078e0206 */
[----:B------:R-:W-:Y:S01]  /*6640*/  LOP3.LUT R0, R3, R0, RZ, 0xfc, !PT ;  /* 0x0000000003007212 */ /* 0x000fe200078efcff */
[----:B------:R-:W-:Y:S06]  /*6650*/  BRA `(.L_x_121) ;  /* 0x0000000000107947 */ /* 0x000fec0003800000 */
.L_x_120:
[----:B------:R-:W-:-:S04]  /*6660*/  LOP3.LUT R0, R0, 0x80000000, RZ, 0xc0, !PT ;  /* 0x8000000000007812 */ /* 0x000fc800078ec0ff */
[----:B------:R-:W-:Y:S01]  /*6670*/  LOP3.LUT R0, R0, 0x7f800000, RZ, 0xfc, !PT ;  /* 0x7f80000000007812 */ /* 0x000fe200078efcff */
[----:B------:R-:W-:Y:S06]  /*6680*/  BRA `(.L_x_121) ;  /* 0x0000000000047947 */ /* 0x000fec0003800000 */
.L_x_119:
[----:B------:R-:W-:-:S07]  /*6690*/  LEA R0, R5, R0, 0x17 ;  /* 0x0000000005007211 */ /* 0x000fce00078eb8ff */
.L_x_121:
[----:B------:R-:W-:Y:S05]  /*66a0*/  BSYNC.RECONVERGENT B1 ;  /* 0x0000000000017941 */ /* 0x000fea0003800200 */
.L_x_118:
[----:B------:R-:W-:Y:S05]  /*66b0*/  BRA `(.L_x_122) ;  /* 0x0000000000207947 */ /* 0x000fea0003800000 */
.L_x_117:
[----:B------:R-:W-:-:S04]  /*66c0*/  LOP3.LUT R0, R0, 0x80000000, R3, 0x48, !PT ;  /* 0x8000000000007812 */ /* 0x000fc800078e4803 */
[----:B------:R-:W-:Y:S01]  /*66d0*/  LOP3.LUT R0, R0, 0x7f800000, RZ, 0xfc, !PT ;  /* 0x7f80000000007812 */ /* 0x000fe200078efcff */
[----:B------:R-:W-:Y:S06]  /*66e0*/  BRA `(.L_x_122) ;  /* 0x0000000000147947 */ /* 0x000fec0003800000 */
.L_x_116:
[----:B------:R-:W-:Y:S01]  /*66f0*/  LOP3.LUT R0, R0, 0x80000000, R3, 0x48, !PT ;  /* 0x8000000000007812 */ /* 0x000fe200078e4803 */
[----:B------:R-:W-:Y:S06]  /*6700*/  BRA `(.L_x_122) ;  /* 0x00000000000c7947 */ /* 0x000fec0003800000 */
.L_x_115:
[----:B------:R-:W0:Y:S01]  /*6710*/  MUFU.RSQ R0, -QNAN ;  /* 0xffc0000000007908 */ /* 0x000e220000001400 */
[----:B------:R-:W-:Y:S05]  /*6720*/  BRA `(.L_x_122) ;  /* 0x0000000000047947 */ /* 0x000fea0003800000 */
.L_x_114:
[----:B------:R-:W-:-:S07]  /*6730*/  FADD.FTZ R0, R3, R0 ;  /* 0x0000000003007221 */ /* 0x000fce0000010000 */
.L_x_122:
[----:B------:R-:W-:Y:S05]  /*6740*/  BSYNC.RECONVERGENT B0 ;  /* 0x0000000000007941 */ /* 0x000fea0003800200 */
.L_x_112:
[----:B------:R-:W-:-:S04]  /*6750*/  IMAD.MOV.U32 R5, RZ, RZ, 0x0 ;  /* 0x00000000ff057424 */ /* 0x000fc800078e00ff */
[----:B0-----:R-:W-:Y:S05]  /*6760*/  RET.REL.NODEC R4 `(_Z11aStarKernelPiiiiP4NodeS_S_PjS_S_PbS_S_iS_) ;  /* 0xffffff9804247950 */ /* 0x001fea0003c3ffff */
.L_x_123:
[----:B------:R-:W-:-:S00]  /*6770*/  BRA `(.L_x_123) ;  /* 0xfffffffc00fc7947 */ /* 0x000fc0000383ffff */
[----:B------:R-:W-:-:S00]  /*6780*/  NOP ;  /* 0x0000000000007918 */ /* 0x000fc00000000000 */
[----:B------:R-:W-:-:S00]  /*6790*/  NOP ;  /* 0x0000000000007918 */ /* 0x000fc00000000000 */
[----:B------:R-:W-:-:S00]  /*67a0*/  NOP ;  /* 0x0000000000007918 */ /* 0x000fc00000000000 */
[----:B------:R-:W-:-:S00]  /*67b0*/  NOP ;  /* 0x0000000000007918 */ /* 0x000fc00000000000 */
[----:B------:R-:W-:-:S00]  /*67c0*/  NOP ;  /* 0x0000000000007918 */ /* 0x000fc00000000000 */
[----:B------:R-:W-:-:S00]  /*67d0*/  NOP ;  /* 0x0000000000007918 */ /* 0x000fc00000000000 */
[----:B------:R-:W-:-:S00]  /*67e0*/  NOP ;  /* 0x0000000000007918 */ /* 0x000fc00000000000 */
[----:B------:R-:W-:-:S00]  /*67f0*/  NOP ;  /* 0x0000000000007918 */ /* 0x000fc00000000000 */
.L_x_126:


//--------------------- .text._Z15initializeNodesP4Nodeii --------------------------
	.section	.text._Z15initializeNodesP4Nodeii,"ax",@progbits
	.align	128
        .global         _Z15initializeNodesP4Nodeii
        .type           _Z15initializeNodesP4Nodeii,@function
        .size           _Z15initializeNodesP4Nodeii,(.L_x_128 - _Z15initializeNodesP4Nodeii)
        .other          _Z15initializeNodesP4Nodeii,@"STO_CUDA_ENTRY STV_DEFAULT"
_Z15initializeNodesP4Nodeii:
.text._Z15initializeNodesP4Nodeii:
[----:B------:R-:W-:Y:S01]  /*0000*/  LDC R1, c[0x0][0x37c] ;  /* 0x0000df00ff017b82 */ /* 0x000fe20000000800 */
[----:B------:R-:W0:Y:S07]  /*0010*/  S2R R0, SR_TID.X ;  /* 0x0000000000007919 */ /* 0x000e2e0000002100 */
[----:B------:R-:W0:Y:S01]  /*0020*/  S2UR UR6, SR_CTAID.X ;  /* 0x00000000000679c3 */ /* 0x000e220000002500 */
[----:B------:R-:W1:Y:S07]  /*0030*/  LDCU.64 UR4, c[0x0][0x388] ;  /* 0x00007100ff0477ac */ /* 0x000e6e0008000a00 */
[----:B------:R-:W0:Y:S01]  /*0040*/  LDC R5, c[0x0][0x360] ;  /* 0x0000d800ff057b82 */ /* 0x000e220000000800 */
[----:B-1----:R-:W-:Y:S01]  /*0050*/  UIMAD UR4, UR5, UR4, URZ ;  /* 0x00000004050472a4 */ /* 0x002fe2000f8e02ff */
[----:B0-----:R-:W-:-:S05]  /*0060*/  IMAD R5, R5, UR6, R0 ;  /* 0x0000000605057c24 */ /* 0x001fca000f8e0200 */
[----:B------:R-:W-:-:S13]  /*0070*/  ISETP.GE.AND P0, PT, R5, UR4, PT ;  /* 0x0000000405007c0c */ /* 0x000fda000bf06270 */
[----:B------:R-:W-:Y:S05]  /*0080*/  @P0 EXIT ;  /* 0x000000000000094d */ /* 0x000fea0003800000 */
[----:B------:R-:W0:Y:S01]  /*0090*/  LDC.64 R2, c[0x0][0x380] ;  /* 0x0000e000ff027b82 */ /* 0x000e220000000a00 */
[----:B------:R-:W1:Y:S01]  /*00a0*/  LDCU.64 UR4, c[0x0][0x358] ;  /* 0x00006b00ff0477ac */ /* 0x000e620008000a00 */
[----:B------:R-:W-:Y:S02]  /*00b0*/  HFMA2 R7, -RZ, RZ, 598.5, 40320 ;  /* 0x60ad78ecff077431 */ /* 0x000fe400000001ff */
[----:B0-----:R-:W-:Y:S01]  /*00c0*/  IMAD.WIDE R2, R5, 0x14, R2 ;  /* 0x0000001405027825 */ /* 0x001fe200078e0202 */
[----:B------:R-:W-:-:S04]  /*00d0*/  MOV R5, 0xffffffff ;  /* 0xffffffff00057802 */ /* 0x000fc80000000f00 */
[----:B-1----:R-:W-:Y:S04]  /*00e0*/  STG.E desc[UR4][R2.64+0x4], R7 ;  /* 0x0000040702007986 */ /* 0x002fe8000c101904 */
[----:B------:R-:W-:Y:S04]  /*00f0*/  STG.E desc[UR4][R2.64+0xc], R7 ;  /* 0x00000c0702007986 */ /* 0x000fe8000c101904 */
[----:B------:R-:W-:Y:S04]  /*0100*/  STG.E desc[UR4][R2.64+0x10], R5 ;  /* 0x0000100502007986 */ /* 0x000fe8000c101904 */
[----:B------:R-:W-:Y:S01]  /*0110*/  STG.E desc[UR4][R2.64+0x8], RZ ;  /* 0x000008ff02007986 */ /* 0x000fe2000c101904 */
[----:B------:R-:W-:Y:S05]  /*0120*/  EXIT ;  /* 0x000000000000794d */ /* 0x000fea0003800000 */
.L_x_124:
        /* <DEDUP_REMOVED lines=13> */
.L_x_128:


//--------------------- .nv.global.init           --------------------------
	.section	.nv.global.init,"aw",@progbits
.nv.global.init:
	.type		$str$1,@object
	.size		$str$1,($str - $str$1)
$str$1:
        /*0000*/ 	.byte	0x42, 0x69, 0x6e, 0x20, 0x6f, 0x76, 0x65, 0x72, 0x66, 0x6c, 0x6f, 0x77, 0x20, 0x61, 0x74, 0x20
        /*0010*/ 	.byte	0x62, 0x69, 0x6e, 0x20, 0x25, 0x64, 0x0a, 0x00
	.type		$str,@object
	.size		$str,(.L_0 - $str)
$str:
        /*0018*/ 	.byte	0x45, 0x78, 0x70, 0x61, 0x6e, 0x73, 0x69, 0x6f, 0x6e, 0x20, 0x62, 0x75, 0x66, 0x66, 0x65, 0x72
        /*0028*/ 	.byte	0x20, 0x6f, 0x76, 0x65, 0x72, 0x66, 0x6c, 0x6f, 0x77, 0x20, 0x66, 0x6f, 0x72, 0x20, 0x62, 0x69
        /*0038*/ 	.byte	0x6e, 0x20, 0x25, 0x64, 0x0a, 0x00
.L_0:


//--------------------- .nv.shared.reserved.0     --------------------------
	.section	.nv.shared.reserved.0,"aw",@nobits
	.weak		__nv_reservedSMEM_offset_0_alias
	.size		__nv_reservedSMEM_offset_0_alias, 0, 64
	.other		__nv_reservedSMEM_offset_0_alias,@"STO_CUDA_RESERVED_SHARED STV_DEFAULT"
__nv_reservedSMEM_offset_0_alias:
	.zero		0
	.zero		64


//--------------------- .nv.constant0._Z11aStarKernelPiiiiP4NodeS_S_PjS_S_PbS_S_iS_ --------------------------
	.section	.nv.constant0._Z11aStarKernelPiiiiP4NodeS_S_PjS_S_PbS_S_iS_,"a",@progbits
	.sectionflags	@""
	.align	4
.nv.constant0._Z11aStarKernelPiiiiP4NodeS_S_PjS_S_PbS_S_iS_:
	.zero		1008


//--------------------- .nv.constant0._Z15initializeNodesP4Nodeii --------------------------
	.section	.nv.constant0._Z15initializeNodesP4Nodeii,"a",@progbits
	.sectionflags	@""
	.align	4
.nv.constant0._Z15initializeNodesP4Nodeii:
	.zero		912


//--------------------- SYMBOLS --------------------------

	.type		.nv.reservedSmem.offset0,@object
	.size		.nv.reservedSmem.offset0,0x4
	.type		vprintf,@function
